//
// Generated by NVIDIA NVVM Compiler
//
// Compiler Build ID: CL-36424714
// Cuda compilation tools, release 13.0, V13.0.88
// Based on NVVM 20.0.0
//

.version 9.0
.target sm_100
.address_size 64

	// .globl	_Z5adi_xPdS_S_ii
// _ZZ5adi_xPdS_S_iiE12sharedMemory has been demoted
// _ZZ5adi_yPdS_S_iiE12sharedMemory has been demoted

.visible .entry _Z5adi_xPdS_S_ii(
	.param .u64 .ptr .align 1 _Z5adi_xPdS_S_ii_param_0,
	.param .u64 .ptr .align 1 _Z5adi_xPdS_S_ii_param_1,
	.param .u64 .ptr .align 1 _Z5adi_xPdS_S_ii_param_2,
	.param .u32 _Z5adi_xPdS_S_ii_param_3,
	.param .u32 _Z5adi_xPdS_S_ii_param_4
)
{
	.reg .pred 	%p<54>;
	.reg .b32 	%r<379>;
	.reg .b64 	%rd<91>;
	.reg .b64 	%fd<467>;
	// demoted variable
	.shared .align 8 .b8 _ZZ5adi_xPdS_S_iiE12sharedMemory[640];
	ld.param.u64 	%rd14, [_Z5adi_xPdS_S_ii_param_0];
	ld.param.u64 	%rd15, [_Z5adi_xPdS_S_ii_param_1];
	ld.param.u64 	%rd16, [_Z5adi_xPdS_S_ii_param_2];
	ld.param.u32 	%r159, [_Z5adi_xPdS_S_ii_param_3];
	ld.param.u32 	%r160, [_Z5adi_xPdS_S_ii_param_4];
	cvta.to.global.u64 	%rd1, %rd14;
	cvta.to.global.u64 	%rd2, %rd16;
	cvta.to.global.u64 	%rd3, %rd15;
	mov.u32 	%r161, %ctaid.x;
	mov.u32 	%r162, %ntid.x;
	mov.u32 	%r1, %tid.x;
	mad.lo.s32 	%r2, %r161, %r162, %r1;
	mul.lo.s32 	%r163, %r1, %r159;
	mov.u32 	%r164, _ZZ5adi_xPdS_S_iiE12sharedMemory;
	mad.lo.s32 	%r3, %r163, 40, %r164;
	shl.b32 	%r165, %r159, 3;
	add.s32 	%r4, %r3, %r165;
	add.s32 	%r5, %r4, %r165;
	add.s32 	%r6, %r5, %r165;
	setp.ne.s32 	%p1, %r2, 0;
	@%p1 bra 	$L__BB0_10;
	setp.lt.s32 	%p19, %r159, 1;
	@%p19 bra 	$L__BB0_29;
	add.s32 	%r229, %r159, -1;
	and.b32  	%r7, %r159, 3;
	setp.lt.u32 	%p20, %r229, 3;
	mov.b32 	%r350, 0;
	@%p20 bra 	$L__BB0_5;
	and.b32  	%r350, %r159, 2147483644;
	neg.s32 	%r331, %r350;
	mul.wide.u32 	%rd59, %r159, 8;
	add.s64 	%rd60, %rd59, %rd1;
	add.s64 	%rd90, %rd60, 16;
	add.s64 	%rd89, %rd3, 80;
	add.s64 	%rd88, %rd2, 16;
	mul.lo.s32 	%r230, %r1, 40;
	add.s32 	%r231, %r230, 24;
	mad.lo.s32 	%r233, %r159, %r231, %r164;
	add.s32 	%r330, %r233, 16;
	mad.lo.s32 	%r234, %r230, %r159, %r164;
	add.s32 	%r329, %r234, 16;
	add.s32 	%r235, %r230, 8;
	mad.lo.s32 	%r236, %r159, %r235, %r164;
	add.s32 	%r328, %r236, 16;
	add.s32 	%r237, %r230, 16;
	mad.lo.s32 	%r238, %r159, %r237, %r164;
	add.s32 	%r327, %r238, 16;
$L__BB0_4:
	.pragma "nounroll";
	ld.global.f64 	%fd148, [%rd89+-72];
	st.shared.f64 	[%r329+-16], %fd148;
	ld.global.f64 	%fd149, [%rd89+-80];
	st.shared.f64 	[%r328+-16], %fd149;
	ld.global.f64 	%fd150, [%rd89+-64];
	st.shared.f64 	[%r327+-16], %fd150;
	ld.global.f64 	%fd151, [%rd88+-16];
	ld.global.f64 	%fd152, [%rd90+-16];
	ld.global.f64 	%fd153, [%rd89+-48];
	mul.f64 	%fd154, %fd152, %fd153;
	sub.f64 	%fd155, %fd151, %fd154;
	st.shared.f64 	[%r330+-16], %fd155;
	ld.global.f64 	%fd156, [%rd89+-32];
	st.shared.f64 	[%r329+-8], %fd156;
	ld.global.f64 	%fd157, [%rd89+-40];
	st.shared.f64 	[%r328+-8], %fd157;
	ld.global.f64 	%fd158, [%rd89+-24];
	st.shared.f64 	[%r327+-8], %fd158;
	ld.global.f64 	%fd159, [%rd88+-8];
	ld.global.f64 	%fd160, [%rd90+-8];
	ld.global.f64 	%fd161, [%rd89+-8];
	mul.f64 	%fd162, %fd160, %fd161;
	sub.f64 	%fd163, %fd159, %fd162;
	st.shared.f64 	[%r330+-8], %fd163;
	ld.global.f64 	%fd164, [%rd89+8];
	st.shared.f64 	[%r329], %fd164;
	ld.global.f64 	%fd165, [%rd89];
	st.shared.f64 	[%r328], %fd165;
	ld.global.f64 	%fd166, [%rd89+16];
	st.shared.f64 	[%r327], %fd166;
	ld.global.f64 	%fd167, [%rd88];
	ld.global.f64 	%fd168, [%rd90];
	ld.global.f64 	%fd169, [%rd89+32];
	mul.f64 	%fd170, %fd168, %fd169;
	sub.f64 	%fd171, %fd167, %fd170;
	st.shared.f64 	[%r330], %fd171;
	ld.global.f64 	%fd172, [%rd89+48];
	st.shared.f64 	[%r329+8], %fd172;
	ld.global.f64 	%fd173, [%rd89+40];
	st.shared.f64 	[%r328+8], %fd173;
	ld.global.f64 	%fd174, [%rd89+56];
	st.shared.f64 	[%r327+8], %fd174;
	ld.global.f64 	%fd175, [%rd88+8];
	ld.global.f64 	%fd176, [%rd90+8];
	ld.global.f64 	%fd177, [%rd89+72];
	mul.f64 	%fd178, %fd176, %fd177;
	sub.f64 	%fd179, %fd175, %fd178;
	st.shared.f64 	[%r330+8], %fd179;
	add.s32 	%r331, %r331, 4;
	add.s64 	%rd90, %rd90, 32;
	add.s64 	%rd89, %rd89, 160;
	add.s64 	%rd88, %rd88, 32;
	add.s32 	%r330, %r330, 32;
	add.s32 	%r329, %r329, 32;
	add.s32 	%r328, %r328, 32;
	add.s32 	%r327, %r327, 32;
	setp.eq.s32 	%p21, %r331, 0;
	@%p21 bra 	$L__BB0_5;
	bra.uni 	$L__BB0_4;
$L__BB0_5:
	setp.eq.s32 	%p22, %r7, 0;
	@%p22 bra 	$L__BB0_29;
	setp.eq.s32 	%p23, %r7, 1;
	@%p23 bra 	$L__BB0_8;
	mul.lo.s32 	%r239, %r350, 5;
	mul.wide.u32 	%rd61, %r239, 8;
	add.s64 	%rd62, %rd3, %rd61;
	ld.global.f64 	%fd180, [%rd62+8];
	shl.b32 	%r240, %r350, 3;
	add.s32 	%r241, %r3, %r240;
	st.shared.f64 	[%r241], %fd180;
	ld.global.f64 	%fd181, [%rd62];
	add.s32 	%r242, %r4, %r240;
	st.shared.f64 	[%r242], %fd181;
	ld.global.f64 	%fd182, [%rd62+16];
	add.s32 	%r243, %r5, %r240;
	st.shared.f64 	[%r243], %fd182;
	cvt.u64.u32 	%rd63, %r350;
	mul.wide.u32 	%rd64, %r350, 8;
	add.s64 	%rd65, %rd2, %rd64;
	ld.global.f64 	%fd183, [%rd65];
	add.s32 	%r244, %r350, %r159;
	mul.wide.u32 	%rd66, %r244, 8;
	add.s64 	%rd67, %rd1, %rd66;
	ld.global.f64 	%fd184, [%rd67];
	ld.global.f64 	%fd185, [%rd62+32];
	mul.f64 	%fd186, %fd184, %fd185;
	sub.f64 	%fd187, %fd183, %fd186;
	add.s32 	%r245, %r6, %r240;
	st.shared.f64 	[%r245], %fd187;
	add.s32 	%r246, %r239, 5;
	mul.wide.u32 	%rd68, %r246, 8;
	add.s64 	%rd69, %rd3, %rd68;
	ld.global.f64 	%fd188, [%rd69+8];
	st.shared.f64 	[%r241+8], %fd188;
	ld.global.f64 	%fd189, [%rd69];
	st.shared.f64 	[%r242+8], %fd189;
	ld.global.f64 	%fd190, [%rd69+16];
	st.shared.f64 	[%r243+8], %fd190;
	ld.global.f64 	%fd191, [%rd65+8];
	cvt.u64.u32 	%rd70, %r159;
	add.s64 	%rd71, %rd63, %rd70;
	shl.b64 	%rd72, %rd71, 3;
	add.s64 	%rd73, %rd1, %rd72;
	ld.global.f64 	%fd192, [%rd73+8];
	ld.global.f64 	%fd193, [%rd69+32];
	mul.f64 	%fd194, %fd192, %fd193;
	sub.f64 	%fd195, %fd191, %fd194;
	st.shared.f64 	[%r245+8], %fd195;
	add.s32 	%r350, %r350, 2;
$L__BB0_8:
	and.b32  	%r247, %r159, 1;
	setp.eq.b32 	%p24, %r247, 1;
	not.pred 	%p25, %p24;
	@%p25 bra 	$L__BB0_29;
	mul.lo.s32 	%r248, %r350, 5;
	mul.wide.u32 	%rd74, %r248, 8;
	add.s64 	%rd75, %rd3, %rd74;
	ld.global.f64 	%fd196, [%rd75+8];
	shl.b32 	%r249, %r350, 3;
	add.s32 	%r250, %r3, %r249;
	st.shared.f64 	[%r250], %fd196;
	ld.global.f64 	%fd197, [%rd75];
	add.s32 	%r251, %r4, %r249;
	st.shared.f64 	[%r251], %fd197;
	ld.global.f64 	%fd198, [%rd75+16];
	add.s32 	%r252, %r5, %r249;
	st.shared.f64 	[%r252], %fd198;
	mul.wide.u32 	%rd76, %r350, 8;
	add.s64 	%rd77, %rd2, %rd76;
	ld.global.f64 	%fd199, [%rd77];
	add.s32 	%r253, %r350, %r159;
	mul.wide.u32 	%rd78, %r253, 8;
	add.s64 	%rd79, %rd1, %rd78;
	ld.global.f64 	%fd200, [%rd79];
	ld.global.f64 	%fd201, [%rd75+32];
	mul.f64 	%fd202, %fd200, %fd201;
	sub.f64 	%fd203, %fd199, %fd202;
	add.s32 	%r254, %r6, %r249;
	st.shared.f64 	[%r254], %fd203;
	bra.uni 	$L__BB0_29;
$L__BB0_10:
	add.s32 	%r166, %r160, -1;
	setp.ne.s32 	%p2, %r2, %r166;
	@%p2 bra 	$L__BB0_20;
	setp.lt.s32 	%p12, %r159, 1;
	@%p12 bra 	$L__BB0_29;
	mul.lo.s32 	%r24, %r159, %r2;
	add.s32 	%r200, %r159, -1;
	and.b32  	%r25, %r159, 3;
	setp.lt.u32 	%p13, %r200, 3;
	mov.b32 	%r352, 0;
	@%p13 bra 	$L__BB0_15;
	and.b32  	%r352, %r159, 2147483644;
	neg.s32 	%r339, %r352;
	add.s32 	%r201, %r2, -1;
	mul.lo.s32 	%r338, %r159, %r201;
	mul.lo.s32 	%r337, %r24, 5;
	mul.lo.s32 	%r202, %r1, 40;
	add.s32 	%r203, %r202, 24;
	mad.lo.s32 	%r205, %r159, %r203, %r164;
	add.s32 	%r335, %r205, 16;
	mad.lo.s32 	%r206, %r202, %r159, %r164;
	add.s32 	%r334, %r206, 16;
	add.s32 	%r207, %r202, 8;
	mad.lo.s32 	%r208, %r159, %r207, %r164;
	add.s32 	%r333, %r208, 16;
	add.s32 	%r209, %r202, 16;
	mad.lo.s32 	%r210, %r159, %r209, %r164;
	add.s32 	%r332, %r210, 16;
	mov.u32 	%r336, %r24;
$L__BB0_14:
	.pragma "nounroll";
	mul.wide.s32 	%rd41, %r337, 8;
	add.s64 	%rd42, %rd3, %rd41;
	ld.global.f64 	%fd92, [%rd42+8];
	st.shared.f64 	[%r334+-16], %fd92;
	ld.global.f64 	%fd93, [%rd42];
	st.shared.f64 	[%r333+-16], %fd93;
	ld.global.f64 	%fd94, [%rd42+16];
	st.shared.f64 	[%r332+-16], %fd94;
	mul.wide.s32 	%rd43, %r336, 8;
	add.s64 	%rd44, %rd2, %rd43;
	ld.global.f64 	%fd95, [%rd44];
	mul.wide.s32 	%rd45, %r338, 8;
	add.s64 	%rd46, %rd1, %rd45;
	ld.global.f64 	%fd96, [%rd46];
	ld.global.f64 	%fd97, [%rd42+24];
	mul.f64 	%fd98, %fd96, %fd97;
	sub.f64 	%fd99, %fd95, %fd98;
	st.shared.f64 	[%r335+-16], %fd99;
	ld.global.f64 	%fd100, [%rd42+48];
	st.shared.f64 	[%r334+-8], %fd100;
	ld.global.f64 	%fd101, [%rd42+40];
	st.shared.f64 	[%r333+-8], %fd101;
	ld.global.f64 	%fd102, [%rd42+56];
	st.shared.f64 	[%r332+-8], %fd102;
	ld.global.f64 	%fd103, [%rd44+8];
	ld.global.f64 	%fd104, [%rd46+8];
	ld.global.f64 	%fd105, [%rd42+64];
	mul.f64 	%fd106, %fd104, %fd105;
	sub.f64 	%fd107, %fd103, %fd106;
	st.shared.f64 	[%r335+-8], %fd107;
	ld.global.f64 	%fd108, [%rd42+88];
	st.shared.f64 	[%r334], %fd108;
	ld.global.f64 	%fd109, [%rd42+80];
	st.shared.f64 	[%r333], %fd109;
	ld.global.f64 	%fd110, [%rd42+96];
	st.shared.f64 	[%r332], %fd110;
	ld.global.f64 	%fd111, [%rd44+16];
	ld.global.f64 	%fd112, [%rd46+16];
	ld.global.f64 	%fd113, [%rd42+104];
	mul.f64 	%fd114, %fd112, %fd113;
	sub.f64 	%fd115, %fd111, %fd114;
	st.shared.f64 	[%r335], %fd115;
	ld.global.f64 	%fd116, [%rd42+128];
	st.shared.f64 	[%r334+8], %fd116;
	ld.global.f64 	%fd117, [%rd42+120];
	st.shared.f64 	[%r333+8], %fd117;
	ld.global.f64 	%fd118, [%rd42+136];
	st.shared.f64 	[%r332+8], %fd118;
	ld.global.f64 	%fd119, [%rd44+24];
	ld.global.f64 	%fd120, [%rd46+24];
	ld.global.f64 	%fd121, [%rd42+144];
	mul.f64 	%fd122, %fd120, %fd121;
	sub.f64 	%fd123, %fd119, %fd122;
	st.shared.f64 	[%r335+8], %fd123;
	add.s32 	%r339, %r339, 4;
	add.s32 	%r338, %r338, 4;
	add.s32 	%r337, %r337, 20;
	add.s32 	%r336, %r336, 4;
	add.s32 	%r335, %r335, 32;
	add.s32 	%r334, %r334, 32;
	add.s32 	%r333, %r333, 32;
	add.s32 	%r332, %r332, 32;
	setp.eq.s32 	%p14, %r339, 0;
	@%p14 bra 	$L__BB0_15;
	bra.uni 	$L__BB0_14;
$L__BB0_15:
	setp.eq.s32 	%p15, %r25, 0;
	@%p15 bra 	$L__BB0_29;
	setp.eq.s32 	%p16, %r25, 1;
	@%p16 bra 	$L__BB0_18;
	add.s32 	%r211, %r352, %r24;
	mul.lo.s32 	%r212, %r211, 5;
	mul.wide.s32 	%rd47, %r212, 8;
	add.s64 	%rd48, %rd3, %rd47;
	ld.global.f64 	%fd124, [%rd48+8];
	shl.b32 	%r213, %r352, 3;
	add.s32 	%r214, %r3, %r213;
	st.shared.f64 	[%r214], %fd124;
	ld.global.f64 	%fd125, [%rd48];
	add.s32 	%r215, %r4, %r213;
	st.shared.f64 	[%r215], %fd125;
	ld.global.f64 	%fd126, [%rd48+16];
	add.s32 	%r216, %r5, %r213;
	st.shared.f64 	[%r216], %fd126;
	mul.wide.s32 	%rd49, %r211, 8;
	add.s64 	%rd50, %rd2, %rd49;
	ld.global.f64 	%fd127, [%rd50];
	sub.s32 	%r217, %r211, %r159;
	mul.wide.s32 	%rd51, %r217, 8;
	add.s64 	%rd52, %rd1, %rd51;
	ld.global.f64 	%fd128, [%rd52];
	ld.global.f64 	%fd129, [%rd48+24];
	mul.f64 	%fd130, %fd128, %fd129;
	sub.f64 	%fd131, %fd127, %fd130;
	add.s32 	%r218, %r6, %r213;
	st.shared.f64 	[%r218], %fd131;
	ld.global.f64 	%fd132, [%rd48+48];
	st.shared.f64 	[%r214+8], %fd132;
	ld.global.f64 	%fd133, [%rd48+40];
	st.shared.f64 	[%r215+8], %fd133;
	ld.global.f64 	%fd134, [%rd48+56];
	st.shared.f64 	[%r216+8], %fd134;
	ld.global.f64 	%fd135, [%rd50+8];
	ld.global.f64 	%fd136, [%rd52+8];
	ld.global.f64 	%fd137, [%rd48+64];
	mul.f64 	%fd138, %fd136, %fd137;
	sub.f64 	%fd139, %fd135, %fd138;
	st.shared.f64 	[%r218+8], %fd139;
	add.s32 	%r352, %r352, 2;
$L__BB0_18:
	and.b32  	%r219, %r159, 1;
	setp.eq.b32 	%p17, %r219, 1;
	not.pred 	%p18, %p17;
	@%p18 bra 	$L__BB0_29;
	add.s32 	%r220, %r352, %r24;
	mul.lo.s32 	%r221, %r220, 5;
	mul.wide.s32 	%rd53, %r221, 8;
	add.s64 	%rd54, %rd3, %rd53;
	ld.global.f64 	%fd140, [%rd54+8];
	shl.b32 	%r222, %r352, 3;
	add.s32 	%r223, %r3, %r222;
	st.shared.f64 	[%r223], %fd140;
	ld.global.f64 	%fd141, [%rd54];
	add.s32 	%r224, %r4, %r222;
	st.shared.f64 	[%r224], %fd141;
	ld.global.f64 	%fd142, [%rd54+16];
	add.s32 	%r225, %r5, %r222;
	st.shared.f64 	[%r225], %fd142;
	mul.wide.s32 	%rd55, %r220, 8;
	add.s64 	%rd56, %rd2, %rd55;
	ld.global.f64 	%fd143, [%rd56];
	sub.s32 	%r226, %r220, %r159;
	mul.wide.s32 	%rd57, %r226, 8;
	add.s64 	%rd58, %rd1, %rd57;
	ld.global.f64 	%fd144, [%rd58];
	ld.global.f64 	%fd145, [%rd54+24];
	mul.f64 	%fd146, %fd144, %fd145;
	sub.f64 	%fd147, %fd143, %fd146;
	add.s32 	%r227, %r6, %r222;
	st.shared.f64 	[%r227], %fd147;
	bra.uni 	$L__BB0_29;
$L__BB0_20:
	setp.ge.s32 	%p3, %r2, %r160;
	setp.lt.s32 	%p4, %r159, 1;
	or.pred  	%p5, %p3, %p4;
	@%p5 bra 	$L__BB0_29;
	mul.lo.s32 	%r50, %r159, %r2;
	add.s32 	%r168, %r159, -1;
	setp.lt.u32 	%p6, %r168, 3;
	mov.b32 	%r354, 0;
	@%p6 bra 	$L__BB0_24;
	and.b32  	%r169, %r159, 2147483644;
	neg.s32 	%r348, %r169;
	mad.lo.s32 	%r347, %r159, %r2, %r159;
	add.s32 	%r170, %r2, -1;
	mul.lo.s32 	%r346, %r159, %r170;
	mul.lo.s32 	%r345, %r50, 5;
	mul.lo.s32 	%r171, %r1, 40;
	add.s32 	%r172, %r171, 24;
	mad.lo.s32 	%r174, %r159, %r172, %r164;
	add.s32 	%r344, %r174, 16;
	mad.lo.s32 	%r175, %r171, %r159, %r164;
	add.s32 	%r342, %r175, 16;
	add.s32 	%r176, %r171, 8;
	mad.lo.s32 	%r177, %r159, %r176, %r164;
	add.s32 	%r341, %r177, 16;
	add.s32 	%r178, %r171, 16;
	mad.lo.s32 	%r179, %r159, %r178, %r164;
	add.s32 	%r340, %r179, 16;
	mov.u32 	%r343, %r50;
$L__BB0_23:
	.pragma "nounroll";
	and.b32  	%r354, %r159, 2147483644;
	mul.wide.s32 	%rd17, %r345, 8;
	add.s64 	%rd18, %rd3, %rd17;
	ld.global.f64 	%fd8, [%rd18+8];
	st.shared.f64 	[%r342+-16], %fd8;
	ld.global.f64 	%fd9, [%rd18];
	st.shared.f64 	[%r341+-16], %fd9;
	ld.global.f64 	%fd10, [%rd18+16];
	st.shared.f64 	[%r340+-16], %fd10;
	mul.wide.s32 	%rd19, %r343, 8;
	add.s64 	%rd20, %rd2, %rd19;
	ld.global.f64 	%fd11, [%rd20];
	mul.wide.s32 	%rd21, %r346, 8;
	add.s64 	%rd22, %rd1, %rd21;
	ld.global.f64 	%fd12, [%rd22];
	ld.global.f64 	%fd13, [%rd18+24];
	mul.f64 	%fd14, %fd12, %fd13;
	sub.f64 	%fd15, %fd11, %fd14;
	mul.wide.s32 	%rd23, %r347, 8;
	add.s64 	%rd24, %rd1, %rd23;
	ld.global.f64 	%fd16, [%rd24];
	ld.global.f64 	%fd17, [%rd18+32];
	mul.f64 	%fd18, %fd16, %fd17;
	sub.f64 	%fd19, %fd15, %fd18;
	st.shared.f64 	[%r344+-16], %fd19;
	ld.global.f64 	%fd20, [%rd18+48];
	st.shared.f64 	[%r342+-8], %fd20;
	ld.global.f64 	%fd21, [%rd18+40];
	st.shared.f64 	[%r341+-8], %fd21;
	ld.global.f64 	%fd22, [%rd18+56];
	st.shared.f64 	[%r340+-8], %fd22;
	ld.global.f64 	%fd23, [%rd20+8];
	ld.global.f64 	%fd24, [%rd22+8];
	ld.global.f64 	%fd25, [%rd18+64];
	mul.f64 	%fd26, %fd24, %fd25;
	sub.f64 	%fd27, %fd23, %fd26;
	ld.global.f64 	%fd28, [%rd24+8];
	ld.global.f64 	%fd29, [%rd18+72];
	mul.f64 	%fd30, %fd28, %fd29;
	sub.f64 	%fd31, %fd27, %fd30;
	st.shared.f64 	[%r344+-8], %fd31;
	ld.global.f64 	%fd32, [%rd18+88];
	st.shared.f64 	[%r342], %fd32;
	ld.global.f64 	%fd33, [%rd18+80];
	st.shared.f64 	[%r341], %fd33;
	ld.global.f64 	%fd34, [%rd18+96];
	st.shared.f64 	[%r340], %fd34;
	ld.global.f64 	%fd35, [%rd20+16];
	ld.global.f64 	%fd36, [%rd22+16];
	ld.global.f64 	%fd37, [%rd18+104];
	mul.f64 	%fd38, %fd36, %fd37;
	sub.f64 	%fd39, %fd35, %fd38;
	ld.global.f64 	%fd40, [%rd24+16];
	ld.global.f64 	%fd41, [%rd18+112];
	mul.f64 	%fd42, %fd40, %fd41;
	sub.f64 	%fd43, %fd39, %fd42;
	st.shared.f64 	[%r344], %fd43;
	ld.global.f64 	%fd44, [%rd18+128];
	st.shared.f64 	[%r342+8], %fd44;
	ld.global.f64 	%fd45, [%rd18+120];
	st.shared.f64 	[%r341+8], %fd45;
	ld.global.f64 	%fd46, [%rd18+136];
	st.shared.f64 	[%r340+8], %fd46;
	ld.global.f64 	%fd47, [%rd20+24];
	ld.global.f64 	%fd48, [%rd22+24];
	ld.global.f64 	%fd49, [%rd18+144];
	mul.f64 	%fd50, %fd48, %fd49;
	sub.f64 	%fd51, %fd47, %fd50;
	ld.global.f64 	%fd52, [%rd24+24];
	ld.global.f64 	%fd53, [%rd18+152];
	mul.f64 	%fd54, %fd52, %fd53;
	sub.f64 	%fd55, %fd51, %fd54;
	st.shared.f64 	[%r344+8], %fd55;
	add.s32 	%r348, %r348, 4;
	add.s32 	%r347, %r347, 4;
	add.s32 	%r346, %r346, 4;
	add.s32 	%r345, %r345, 20;
	add.s32 	%r344, %r344, 32;
	add.s32 	%r343, %r343, 4;
	add.s32 	%r342, %r342, 32;
	add.s32 	%r341, %r341, 32;
	add.s32 	%r340, %r340, 32;
	setp.eq.s32 	%p7, %r348, 0;
	@%p7 bra 	$L__BB0_24;
	bra.uni 	$L__BB0_23;
$L__BB0_24:
	and.b32  	%r85, %r159, 3;
	setp.eq.s32 	%p8, %r85, 0;
	@%p8 bra 	$L__BB0_29;
	setp.eq.s32 	%p9, %r85, 1;
	@%p9 bra 	$L__BB0_27;
	add.s32 	%r180, %r354, %r50;
	mul.lo.s32 	%r181, %r180, 5;
	mul.wide.s32 	%rd25, %r181, 8;
	add.s64 	%rd26, %rd3, %rd25;
	ld.global.f64 	%fd56, [%rd26+8];
	shl.b32 	%r182, %r354, 3;
	add.s32 	%r183, %r3, %r182;
	st.shared.f64 	[%r183], %fd56;
	ld.global.f64 	%fd57, [%rd26];
	add.s32 	%r184, %r4, %r182;
	st.shared.f64 	[%r184], %fd57;
	ld.global.f64 	%fd58, [%rd26+16];
	add.s32 	%r185, %r5, %r182;
	st.shared.f64 	[%r185], %fd58;
	mul.wide.s32 	%rd27, %r180, 8;
	add.s64 	%rd28, %rd2, %rd27;
	ld.global.f64 	%fd59, [%rd28];
	sub.s32 	%r186, %r180, %r159;
	mul.wide.s32 	%rd29, %r186, 8;
	add.s64 	%rd30, %rd1, %rd29;
	ld.global.f64 	%fd60, [%rd30];
	ld.global.f64 	%fd61, [%rd26+24];
	mul.f64 	%fd62, %fd60, %fd61;
	sub.f64 	%fd63, %fd59, %fd62;
	add.s32 	%r187, %r180, %r159;
	mul.wide.s32 	%rd31, %r187, 8;
	add.s64 	%rd32, %rd1, %rd31;
	ld.global.f64 	%fd64, [%rd32];
	ld.global.f64 	%fd65, [%rd26+32];
	mul.f64 	%fd66, %fd64, %fd65;
	sub.f64 	%fd67, %fd63, %fd66;
	add.s32 	%r188, %r6, %r182;
	st.shared.f64 	[%r188], %fd67;
	ld.global.f64 	%fd68, [%rd26+48];
	st.shared.f64 	[%r183+8], %fd68;
	ld.global.f64 	%fd69, [%rd26+40];
	st.shared.f64 	[%r184+8], %fd69;
	ld.global.f64 	%fd70, [%rd26+56];
	st.shared.f64 	[%r185+8], %fd70;
	ld.global.f64 	%fd71, [%rd28+8];
	ld.global.f64 	%fd72, [%rd30+8];
	ld.global.f64 	%fd73, [%rd26+64];
	mul.f64 	%fd74, %fd72, %fd73;
	sub.f64 	%fd75, %fd71, %fd74;
	ld.global.f64 	%fd76, [%rd32+8];
	ld.global.f64 	%fd77, [%rd26+72];
	mul.f64 	%fd78, %fd76, %fd77;
	sub.f64 	%fd79, %fd75, %fd78;
	st.shared.f64 	[%r188+8], %fd79;
	add.s32 	%r354, %r354, 2;
$L__BB0_27:
	and.b32  	%r189, %r159, 1;
	setp.eq.b32 	%p10, %r189, 1;
	not.pred 	%p11, %p10;
	@%p11 bra 	$L__BB0_29;
	add.s32 	%r190, %r354, %r50;
	mul.lo.s32 	%r191, %r190, 5;
	mul.wide.s32 	%rd33, %r191, 8;
	add.s64 	%rd34, %rd3, %rd33;
	ld.global.f64 	%fd80, [%rd34+8];
	shl.b32 	%r192, %r354, 3;
	add.s32 	%r193, %r3, %r192;
	st.shared.f64 	[%r193], %fd80;
	ld.global.f64 	%fd81, [%rd34];
	add.s32 	%r194, %r4, %r192;
	st.shared.f64 	[%r194], %fd81;
	ld.global.f64 	%fd82, [%rd34+16];
	add.s32 	%r195, %r5, %r192;
	st.shared.f64 	[%r195], %fd82;
	mul.wide.s32 	%rd35, %r190, 8;
	add.s64 	%rd36, %rd2, %rd35;
	ld.global.f64 	%fd83, [%rd36];
	sub.s32 	%r196, %r190, %r159;
	mul.wide.s32 	%rd37, %r196, 8;
	add.s64 	%rd38, %rd1, %rd37;
	ld.global.f64 	%fd84, [%rd38];
	ld.global.f64 	%fd85, [%rd34+24];
	mul.f64 	%fd86, %fd84, %fd85;
	sub.f64 	%fd87, %fd83, %fd86;
	add.s32 	%r197, %r190, %r159;
	mul.wide.s32 	%rd39, %r197, 8;
	add.s64 	%rd40, %rd1, %rd39;
	ld.global.f64 	%fd88, [%rd40];
	ld.global.f64 	%fd89, [%rd34+32];
	mul.f64 	%fd90, %fd88, %fd89;
	sub.f64 	%fd91, %fd87, %fd90;
	add.s32 	%r198, %r6, %r192;
	st.shared.f64 	[%r198], %fd91;
$L__BB0_29:
	bar.sync 	0;
	setp.ge.s32 	%p26, %r2, %r160;
	@%p26 bra 	$L__BB0_68;
	setp.lt.s32 	%p27, %r159, 2;
	@%p27 bra 	$L__BB0_43;
	add.s32 	%r88, %r159, -1;
	add.s32 	%r256, %r159, -2;
	and.b32  	%r89, %r88, 7;
	setp.lt.u32 	%p28, %r256, 7;
	mov.b32 	%r362, 1;
	@%p28 bra 	$L__BB0_35;
	ld.shared.f64 	%fd464, [%r6];
	and.b32  	%r258, %r88, -8;
	neg.s32 	%r360, %r258;
	mov.u32 	%r259, _ZZ5adi_xPdS_S_iiE12sharedMemory;
	mul.lo.s32 	%r260, %r1, 40;
	mad.lo.s32 	%r261, %r260, %r159, %r259;
	add.s32 	%r359, %r261, 32;
	add.s32 	%r262, %r260, 24;
	mad.lo.s32 	%r263, %r159, %r262, %r259;
	add.s32 	%r358, %r263, 32;
	add.s32 	%r264, %r260, 8;
	mad.lo.s32 	%r265, %r159, %r264, %r259;
	add.s32 	%r356, %r265, 32;
	add.s32 	%r266, %r260, 16;
	mad.lo.s32 	%r267, %r159, %r266, %r259;
	add.s32 	%r355, %r267, 32;
	mov.b32 	%r357, 0;
$L__BB0_33:
	.pragma "nounroll";
	ld.shared.f64 	%fd204, [%r359+-24];
	ld.shared.f64 	%fd205, [%r356+-32];
	div.rn.f64 	%fd206, %fd204, %fd205;
	ld.shared.f64 	%fd207, [%r356+-24];
	ld.shared.f64 	%fd208, [%r355+-32];
	mul.f64 	%fd209, %fd206, %fd208;
	sub.f64 	%fd210, %fd207, %fd209;
	st.shared.f64 	[%r356+-24], %fd210;
	ld.shared.f64 	%fd211, [%r358+-24];
	mul.f64 	%fd212, %fd206, %fd464;
	sub.f64 	%fd213, %fd211, %fd212;
	st.shared.f64 	[%r358+-24], %fd213;
	ld.shared.f64 	%fd214, [%r359+-16];
	ld.shared.f64 	%fd215, [%r356+-24];
	div.rn.f64 	%fd216, %fd214, %fd215;
	ld.shared.f64 	%fd217, [%r356+-16];
	ld.shared.f64 	%fd218, [%r355+-24];
	mul.f64 	%fd219, %fd216, %fd218;
	sub.f64 	%fd220, %fd217, %fd219;
	st.shared.f64 	[%r356+-16], %fd220;
	ld.shared.f64 	%fd221, [%r358+-16];
	mul.f64 	%fd222, %fd216, %fd213;
	sub.f64 	%fd223, %fd221, %fd222;
	st.shared.f64 	[%r358+-16], %fd223;
	ld.shared.f64 	%fd224, [%r359+-8];
	ld.shared.f64 	%fd225, [%r356+-16];
	div.rn.f64 	%fd226, %fd224, %fd225;
	ld.shared.f64 	%fd227, [%r356+-8];
	ld.shared.f64 	%fd228, [%r355+-16];
	mul.f64 	%fd229, %fd226, %fd228;
	sub.f64 	%fd230, %fd227, %fd229;
	st.shared.f64 	[%r356+-8], %fd230;
	ld.shared.f64 	%fd231, [%r358+-8];
	mul.f64 	%fd232, %fd226, %fd223;
	sub.f64 	%fd233, %fd231, %fd232;
	st.shared.f64 	[%r358+-8], %fd233;
	ld.shared.f64 	%fd234, [%r359];
	ld.shared.f64 	%fd235, [%r356+-8];
	div.rn.f64 	%fd236, %fd234, %fd235;
	ld.shared.f64 	%fd237, [%r356];
	ld.shared.f64 	%fd238, [%r355+-8];
	mul.f64 	%fd239, %fd236, %fd238;
	sub.f64 	%fd240, %fd237, %fd239;
	st.shared.f64 	[%r356], %fd240;
	ld.shared.f64 	%fd241, [%r358];
	mul.f64 	%fd242, %fd236, %fd233;
	sub.f64 	%fd243, %fd241, %fd242;
	st.shared.f64 	[%r358], %fd243;
	ld.shared.f64 	%fd244, [%r359+8];
	ld.shared.f64 	%fd245, [%r356];
	div.rn.f64 	%fd246, %fd244, %fd245;
	ld.shared.f64 	%fd247, [%r356+8];
	ld.shared.f64 	%fd248, [%r355];
	mul.f64 	%fd249, %fd246, %fd248;
	sub.f64 	%fd250, %fd247, %fd249;
	st.shared.f64 	[%r356+8], %fd250;
	ld.shared.f64 	%fd251, [%r358+8];
	mul.f64 	%fd252, %fd246, %fd243;
	sub.f64 	%fd253, %fd251, %fd252;
	st.shared.f64 	[%r358+8], %fd253;
	ld.shared.f64 	%fd254, [%r359+16];
	ld.shared.f64 	%fd255, [%r356+8];
	div.rn.f64 	%fd256, %fd254, %fd255;
	ld.shared.f64 	%fd257, [%r356+16];
	ld.shared.f64 	%fd258, [%r355+8];
	mul.f64 	%fd259, %fd256, %fd258;
	sub.f64 	%fd260, %fd257, %fd259;
	st.shared.f64 	[%r356+16], %fd260;
	ld.shared.f64 	%fd261, [%r358+16];
	mul.f64 	%fd262, %fd256, %fd253;
	sub.f64 	%fd263, %fd261, %fd262;
	st.shared.f64 	[%r358+16], %fd263;
	ld.shared.f64 	%fd264, [%r359+24];
	ld.shared.f64 	%fd265, [%r356+16];
	div.rn.f64 	%fd266, %fd264, %fd265;
	ld.shared.f64 	%fd267, [%r356+24];
	ld.shared.f64 	%fd268, [%r355+16];
	mul.f64 	%fd269, %fd266, %fd268;
	sub.f64 	%fd270, %fd267, %fd269;
	st.shared.f64 	[%r356+24], %fd270;
	ld.shared.f64 	%fd271, [%r358+24];
	mul.f64 	%fd272, %fd266, %fd263;
	sub.f64 	%fd273, %fd271, %fd272;
	st.shared.f64 	[%r358+24], %fd273;
	ld.shared.f64 	%fd274, [%r359+32];
	ld.shared.f64 	%fd275, [%r356+24];
	div.rn.f64 	%fd276, %fd274, %fd275;
	ld.shared.f64 	%fd277, [%r356+32];
	ld.shared.f64 	%fd278, [%r355+24];
	mul.f64 	%fd279, %fd276, %fd278;
	sub.f64 	%fd280, %fd277, %fd279;
	st.shared.f64 	[%r356+32], %fd280;
	ld.shared.f64 	%fd281, [%r358+32];
	mul.f64 	%fd282, %fd276, %fd273;
	sub.f64 	%fd464, %fd281, %fd282;
	st.shared.f64 	[%r358+32], %fd464;
	add.s32 	%r360, %r360, 8;
	add.s32 	%r359, %r359, 64;
	add.s32 	%r358, %r358, 64;
	add.s32 	%r357, %r357, 8;
	add.s32 	%r356, %r356, 64;
	add.s32 	%r355, %r355, 64;
	setp.ne.s32 	%p29, %r360, 0;
	@%p29 bra 	$L__BB0_33;
	add.s32 	%r362, %r357, 1;
$L__BB0_35:
	setp.eq.s32 	%p30, %r89, 0;
	@%p30 bra 	$L__BB0_43;
	and.b32  	%r109, %r88, 3;
	setp.lt.u32 	%p31, %r89, 4;
	@%p31 bra 	$L__BB0_38;
	shl.b32 	%r268, %r362, 3;
	add.s32 	%r269, %r3, %r268;
	ld.shared.f64 	%fd283, [%r269];
	add.s32 	%r270, %r4, %r268;
	ld.shared.f64 	%fd284, [%r270+-8];
	div.rn.f64 	%fd285, %fd283, %fd284;
	ld.shared.f64 	%fd286, [%r270];
	add.s32 	%r271, %r5, %r268;
	ld.shared.f64 	%fd287, [%r271+-8];
	mul.f64 	%fd288, %fd285, %fd287;
	sub.f64 	%fd289, %fd286, %fd288;
	st.shared.f64 	[%r270], %fd289;
	add.s32 	%r272, %r6, %r268;
	ld.shared.f64 	%fd290, [%r272];
	ld.shared.f64 	%fd291, [%r272+-8];
	mul.f64 	%fd292, %fd285, %fd291;
	sub.f64 	%fd293, %fd290, %fd292;
	st.shared.f64 	[%r272], %fd293;
	ld.shared.f64 	%fd294, [%r269+8];
	ld.shared.f64 	%fd295, [%r270];
	div.rn.f64 	%fd296, %fd294, %fd295;
	ld.shared.f64 	%fd297, [%r270+8];
	ld.shared.f64 	%fd298, [%r271];
	mul.f64 	%fd299, %fd296, %fd298;
	sub.f64 	%fd300, %fd297, %fd299;
	st.shared.f64 	[%r270+8], %fd300;
	ld.shared.f64 	%fd301, [%r272+8];
	mul.f64 	%fd302, %fd296, %fd293;
	sub.f64 	%fd303, %fd301, %fd302;
	st.shared.f64 	[%r272+8], %fd303;
	ld.shared.f64 	%fd304, [%r269+16];
	ld.shared.f64 	%fd305, [%r270+8];
	div.rn.f64 	%fd306, %fd304, %fd305;
	ld.shared.f64 	%fd307, [%r270+16];
	ld.shared.f64 	%fd308, [%r271+8];
	mul.f64 	%fd309, %fd306, %fd308;
	sub.f64 	%fd310, %fd307, %fd309;
	st.shared.f64 	[%r270+16], %fd310;
	ld.shared.f64 	%fd311, [%r272+16];
	mul.f64 	%fd312, %fd306, %fd303;
	sub.f64 	%fd313, %fd311, %fd312;
	st.shared.f64 	[%r272+16], %fd313;
	ld.shared.f64 	%fd314, [%r269+24];
	ld.shared.f64 	%fd315, [%r270+16];
	div.rn.f64 	%fd316, %fd314, %fd315;
	ld.shared.f64 	%fd317, [%r270+24];
	ld.shared.f64 	%fd318, [%r271+16];
	mul.f64 	%fd319, %fd316, %fd318;
	sub.f64 	%fd320, %fd317, %fd319;
	st.shared.f64 	[%r270+24], %fd320;
	ld.shared.f64 	%fd321, [%r272+24];
	mul.f64 	%fd322, %fd316, %fd313;
	sub.f64 	%fd323, %fd321, %fd322;
	st.shared.f64 	[%r272+24], %fd323;
	add.s32 	%r362, %r362, 4;
$L__BB0_38:
	setp.eq.s32 	%p32, %r109, 0;
	@%p32 bra 	$L__BB0_43;
	setp.eq.s32 	%p33, %r109, 1;
	@%p33 bra 	$L__BB0_41;
	shl.b32 	%r273, %r362, 3;
	add.s32 	%r274, %r3, %r273;
	ld.shared.f64 	%fd324, [%r274];
	add.s32 	%r275, %r4, %r273;
	ld.shared.f64 	%fd325, [%r275+-8];
	div.rn.f64 	%fd326, %fd324, %fd325;
	ld.shared.f64 	%fd327, [%r275];
	add.s32 	%r276, %r5, %r273;
	ld.shared.f64 	%fd328, [%r276+-8];
	mul.f64 	%fd329, %fd326, %fd328;
	sub.f64 	%fd330, %fd327, %fd329;
	st.shared.f64 	[%r275], %fd330;
	add.s32 	%r277, %r6, %r273;
	ld.shared.f64 	%fd331, [%r277];
	ld.shared.f64 	%fd332, [%r277+-8];
	mul.f64 	%fd333, %fd326, %fd332;
	sub.f64 	%fd334, %fd331, %fd333;
	st.shared.f64 	[%r277], %fd334;
	ld.shared.f64 	%fd335, [%r274+8];
	ld.shared.f64 	%fd336, [%r275];
	div.rn.f64 	%fd337, %fd335, %fd336;
	ld.shared.f64 	%fd338, [%r275+8];
	ld.shared.f64 	%fd339, [%r276];
	mul.f64 	%fd340, %fd337, %fd339;
	sub.f64 	%fd341, %fd338, %fd340;
	st.shared.f64 	[%r275+8], %fd341;
	ld.shared.f64 	%fd342, [%r277+8];
	mul.f64 	%fd343, %fd337, %fd334;
	sub.f64 	%fd344, %fd342, %fd343;
	st.shared.f64 	[%r277+8], %fd344;
	add.s32 	%r362, %r362, 2;
$L__BB0_41:
	and.b32  	%r278, %r88, 1;
	setp.eq.b32 	%p34, %r278, 1;
	not.pred 	%p35, %p34;
	@%p35 bra 	$L__BB0_43;
	shl.b32 	%r279, %r362, 3;
	add.s32 	%r280, %r3, %r279;
	ld.shared.f64 	%fd345, [%r280];
	add.s32 	%r281, %r4, %r279;
	ld.shared.f64 	%fd346, [%r281+-8];
	div.rn.f64 	%fd347, %fd345, %fd346;
	ld.shared.f64 	%fd348, [%r281];
	add.s32 	%r282, %r5, %r279;
	ld.shared.f64 	%fd349, [%r282+-8];
	mul.f64 	%fd350, %fd347, %fd349;
	sub.f64 	%fd351, %fd348, %fd350;
	st.shared.f64 	[%r281], %fd351;
	add.s32 	%r283, %r6, %r279;
	ld.shared.f64 	%fd352, [%r283];
	ld.shared.f64 	%fd353, [%r283+-8];
	mul.f64 	%fd354, %fd347, %fd353;
	sub.f64 	%fd355, %fd352, %fd354;
	st.shared.f64 	[%r283], %fd355;
$L__BB0_43:
	shl.b32 	%r284, %r159, 3;
	add.s32 	%r114, %r6, %r284;
	setp.lt.s32 	%p36, %r159, 2;
	add.s32 	%r115, %r159, -1;
	ld.shared.f64 	%fd356, [%r114+-8];
	ld.shared.f64 	%fd357, [%r5+-8];
	div.rn.f64 	%fd466, %fd356, %fd357;
	add.s32 	%r285, %r114, %r284;
	st.shared.f64 	[%r285+-8], %fd466;
	@%p36 bra 	$L__BB0_56;
	add.s32 	%r365, %r159, -2;
	and.b32  	%r117, %r115, 7;
	setp.lt.u32 	%p37, %r365, 7;
	@%p37 bra 	$L__BB0_48;
	and.b32  	%r286, %r115, -8;
	neg.s32 	%r371, %r286;
	mul.lo.s32 	%r287, %r1, 40;
	add.s32 	%r288, %r287, 32;
	mov.u32 	%r289, _ZZ5adi_xPdS_S_iiE12sharedMemory;
	mad.lo.s32 	%r290, %r159, %r288, %r289;
	add.s32 	%r370, %r290, -32;
	add.s32 	%r291, %r287, 24;
	mad.lo.s32 	%r292, %r159, %r291, %r289;
	add.s32 	%r369, %r292, -32;
	add.s32 	%r293, %r287, 16;
	mad.lo.s32 	%r294, %r159, %r293, %r289;
	add.s32 	%r368, %r294, -32;
	add.s32 	%r295, %r287, 40;
	mad.lo.s32 	%r296, %r159, %r295, %r289;
	add.s32 	%r367, %r296, -32;
	mov.u32 	%r372, %r159;
$L__BB0_46:
	.pragma "nounroll";
	ld.shared.f64 	%fd358, [%r370+16];
	ld.shared.f64 	%fd359, [%r369+16];
	mul.f64 	%fd360, %fd359, %fd466;
	sub.f64 	%fd361, %fd358, %fd360;
	ld.shared.f64 	%fd362, [%r368+16];
	div.rn.f64 	%fd363, %fd361, %fd362;
	st.shared.f64 	[%r367+16], %fd363;
	ld.shared.f64 	%fd364, [%r370+8];
	ld.shared.f64 	%fd365, [%r369+8];
	mul.f64 	%fd366, %fd365, %fd363;
	sub.f64 	%fd367, %fd364, %fd366;
	ld.shared.f64 	%fd368, [%r368+8];
	div.rn.f64 	%fd369, %fd367, %fd368;
	st.shared.f64 	[%r367+8], %fd369;
	ld.shared.f64 	%fd370, [%r370];
	ld.shared.f64 	%fd371, [%r369];
	mul.f64 	%fd372, %fd371, %fd369;
	sub.f64 	%fd373, %fd370, %fd372;
	ld.shared.f64 	%fd374, [%r368];
	div.rn.f64 	%fd375, %fd373, %fd374;
	st.shared.f64 	[%r367], %fd375;
	ld.shared.f64 	%fd376, [%r370+-8];
	ld.shared.f64 	%fd377, [%r369+-8];
	mul.f64 	%fd378, %fd377, %fd375;
	sub.f64 	%fd379, %fd376, %fd378;
	ld.shared.f64 	%fd380, [%r368+-8];
	div.rn.f64 	%fd381, %fd379, %fd380;
	st.shared.f64 	[%r367+-8], %fd381;
	ld.shared.f64 	%fd382, [%r370+-16];
	ld.shared.f64 	%fd383, [%r369+-16];
	mul.f64 	%fd384, %fd383, %fd381;
	sub.f64 	%fd385, %fd382, %fd384;
	ld.shared.f64 	%fd386, [%r368+-16];
	div.rn.f64 	%fd387, %fd385, %fd386;
	st.shared.f64 	[%r367+-16], %fd387;
	ld.shared.f64 	%fd388, [%r370+-24];
	ld.shared.f64 	%fd389, [%r369+-24];
	mul.f64 	%fd390, %fd389, %fd387;
	sub.f64 	%fd391, %fd388, %fd390;
	ld.shared.f64 	%fd392, [%r368+-24];
	div.rn.f64 	%fd393, %fd391, %fd392;
	st.shared.f64 	[%r367+-24], %fd393;
	ld.shared.f64 	%fd394, [%r370+-32];
	ld.shared.f64 	%fd395, [%r369+-32];
	mul.f64 	%fd396, %fd395, %fd393;
	sub.f64 	%fd397, %fd394, %fd396;
	ld.shared.f64 	%fd398, [%r368+-32];
	div.rn.f64 	%fd399, %fd397, %fd398;
	st.shared.f64 	[%r367+-32], %fd399;
	ld.shared.f64 	%fd400, [%r370+-40];
	ld.shared.f64 	%fd401, [%r369+-40];
	mul.f64 	%fd402, %fd401, %fd399;
	sub.f64 	%fd403, %fd400, %fd402;
	ld.shared.f64 	%fd404, [%r368+-40];
	div.rn.f64 	%fd466, %fd403, %fd404;
	st.shared.f64 	[%r367+-40], %fd466;
	add.s32 	%r372, %r372, -8;
	add.s32 	%r371, %r371, 8;
	add.s32 	%r370, %r370, -64;
	add.s32 	%r369, %r369, -64;
	add.s32 	%r368, %r368, -64;
	add.s32 	%r367, %r367, -64;
	setp.eq.s32 	%p38, %r371, 0;
	@%p38 bra 	$L__BB0_47;
	bra.uni 	$L__BB0_46;
$L__BB0_47:
	add.s32 	%r365, %r372, -2;
$L__BB0_48:
	setp.eq.s32 	%p39, %r117, 0;
	@%p39 bra 	$L__BB0_56;
	and.b32  	%r125, %r115, 3;
	setp.lt.u32 	%p40, %r117, 4;
	@%p40 bra 	$L__BB0_51;
	shl.b32 	%r297, %r365, 3;
	add.s32 	%r298, %r6, %r297;
	ld.shared.f64 	%fd405, [%r298];
	add.s32 	%r299, %r5, %r297;
	ld.shared.f64 	%fd406, [%r299];
	mul.f64 	%fd407, %fd406, %fd466;
	sub.f64 	%fd408, %fd405, %fd407;
	add.s32 	%r300, %r4, %r297;
	ld.shared.f64 	%fd409, [%r300];
	div.rn.f64 	%fd410, %fd408, %fd409;
	add.s32 	%r301, %r114, %r297;
	st.shared.f64 	[%r301], %fd410;
	ld.shared.f64 	%fd411, [%r298+-8];
	ld.shared.f64 	%fd412, [%r299+-8];
	mul.f64 	%fd413, %fd412, %fd410;
	sub.f64 	%fd414, %fd411, %fd413;
	ld.shared.f64 	%fd415, [%r300+-8];
	div.rn.f64 	%fd416, %fd414, %fd415;
	st.shared.f64 	[%r301+-8], %fd416;
	ld.shared.f64 	%fd417, [%r298+-16];
	ld.shared.f64 	%fd418, [%r299+-16];
	mul.f64 	%fd419, %fd418, %fd416;
	sub.f64 	%fd420, %fd417, %fd419;
	ld.shared.f64 	%fd421, [%r300+-16];
	div.rn.f64 	%fd422, %fd420, %fd421;
	st.shared.f64 	[%r301+-16], %fd422;
	ld.shared.f64 	%fd423, [%r298+-24];
	ld.shared.f64 	%fd424, [%r299+-24];
	mul.f64 	%fd425, %fd424, %fd422;
	sub.f64 	%fd426, %fd423, %fd425;
	ld.shared.f64 	%fd427, [%r300+-24];
	div.rn.f64 	%fd428, %fd426, %fd427;
	st.shared.f64 	[%r301+-24], %fd428;
	add.s32 	%r365, %r365, -4;
$L__BB0_51:
	setp.eq.s32 	%p41, %r125, 0;
	@%p41 bra 	$L__BB0_56;
	setp.eq.s32 	%p42, %r125, 1;
	@%p42 bra 	$L__BB0_54;
	shl.b32 	%r302, %r365, 3;
	add.s32 	%r303, %r6, %r302;
	ld.shared.f64 	%fd429, [%r303];
	add.s32 	%r304, %r5, %r302;
	ld.shared.f64 	%fd430, [%r304];
	add.s32 	%r305, %r114, %r302;
	ld.shared.f64 	%fd431, [%r305+8];
	mul.f64 	%fd432, %fd430, %fd431;
	sub.f64 	%fd433, %fd429, %fd432;
	add.s32 	%r306, %r4, %r302;
	ld.shared.f64 	%fd434, [%r306];
	div.rn.f64 	%fd435, %fd433, %fd434;
	st.shared.f64 	[%r305], %fd435;
	ld.shared.f64 	%fd436, [%r303+-8];
	ld.shared.f64 	%fd437, [%r304+-8];
	mul.f64 	%fd438, %fd437, %fd435;
	sub.f64 	%fd439, %fd436, %fd438;
	ld.shared.f64 	%fd440, [%r306+-8];
	div.rn.f64 	%fd441, %fd439, %fd440;
	st.shared.f64 	[%r305+-8], %fd441;
	add.s32 	%r365, %r365, -2;
$L__BB0_54:
	and.b32  	%r307, %r115, 1;
	setp.eq.b32 	%p43, %r307, 1;
	not.pred 	%p44, %p43;
	@%p44 bra 	$L__BB0_56;
	shl.b32 	%r308, %r365, 3;
	add.s32 	%r309, %r6, %r308;
	ld.shared.f64 	%fd442, [%r309];
	add.s32 	%r310, %r5, %r308;
	ld.shared.f64 	%fd443, [%r310];
	add.s32 	%r311, %r114, %r308;
	ld.shared.f64 	%fd444, [%r311+8];
	mul.f64 	%fd445, %fd443, %fd444;
	sub.f64 	%fd446, %fd442, %fd445;
	add.s32 	%r312, %r4, %r308;
	ld.shared.f64 	%fd447, [%r312];
	div.rn.f64 	%fd448, %fd446, %fd447;
	st.shared.f64 	[%r311], %fd448;
$L__BB0_56:
	setp.lt.s32 	%p45, %r159, 1;
	@%p45 bra 	$L__BB0_68;
	mul.lo.s32 	%r130, %r159, %r2;
	and.b32  	%r131, %r159, 7;
	setp.lt.u32 	%p46, %r115, 7;
	mov.b32 	%r376, 0;
	@%p46 bra 	$L__BB0_60;
	and.b32  	%r376, %r159, 2147483640;
	neg.s32 	%r375, %r376;
	add.s64 	%rd13, %rd1, 32;
	mad.lo.s32 	%r314, %r1, 40, 32;
	mov.u32 	%r315, _ZZ5adi_xPdS_S_iiE12sharedMemory;
	mad.lo.s32 	%r316, %r159, %r314, %r315;
	add.s32 	%r373, %r316, 32;
	mov.u32 	%r374, %r130;
$L__BB0_59:
	.pragma "nounroll";
	mul.wide.s32 	%rd80, %r374, 8;
	add.s64 	%rd81, %rd13, %rd80;
	ld.shared.f64 	%fd449, [%r373+-32];
	st.global.f64 	[%rd81+-32], %fd449;
	ld.shared.f64 	%fd450, [%r373+-24];
	st.global.f64 	[%rd81+-24], %fd450;
	ld.shared.f64 	%fd451, [%r373+-16];
	st.global.f64 	[%rd81+-16], %fd451;
	ld.shared.f64 	%fd452, [%r373+-8];
	st.global.f64 	[%rd81+-8], %fd452;
	ld.shared.f64 	%fd453, [%r373];
	st.global.f64 	[%rd81], %fd453;
	ld.shared.f64 	%fd454, [%r373+8];
	st.global.f64 	[%rd81+8], %fd454;
	ld.shared.f64 	%fd455, [%r373+16];
	st.global.f64 	[%rd81+16], %fd455;
	ld.shared.f64 	%fd456, [%r373+24];
	st.global.f64 	[%rd81+24], %fd456;
	add.s32 	%r375, %r375, 8;
	add.s32 	%r374, %r374, 8;
	add.s32 	%r373, %r373, 64;
	setp.ne.s32 	%p47, %r375, 0;
	@%p47 bra 	$L__BB0_59;
$L__BB0_60:
	setp.eq.s32 	%p48, %r131, 0;
	@%p48 bra 	$L__BB0_68;
	and.b32  	%r154, %r159, 3;
	setp.lt.u32 	%p49, %r131, 4;
	@%p49 bra 	$L__BB0_63;
	add.s32 	%r317, %r376, %r130;
	shl.b32 	%r318, %r376, 3;
	add.s32 	%r319, %r114, %r318;
	ld.shared.f64 	%fd457, [%r319];
	mul.wide.s32 	%rd82, %r317, 8;
	add.s64 	%rd83, %rd1, %rd82;
	st.global.f64 	[%rd83], %fd457;
	ld.shared.f64 	%fd458, [%r319+8];
	st.global.f64 	[%rd83+8], %fd458;
	ld.shared.f64 	%fd459, [%r319+16];
	st.global.f64 	[%rd83+16], %fd459;
	ld.shared.f64 	%fd460, [%r319+24];
	st.global.f64 	[%rd83+24], %fd460;
	add.s32 	%r376, %r376, 4;
$L__BB0_63:
	setp.eq.s32 	%p50, %r154, 0;
	@%p50 bra 	$L__BB0_68;
	setp.eq.s32 	%p51, %r154, 1;
	@%p51 bra 	$L__BB0_66;
	add.s32 	%r320, %r376, %r130;
	shl.b32 	%r321, %r376, 3;
	add.s32 	%r322, %r114, %r321;
	ld.shared.f64 	%fd461, [%r322];
	mul.wide.s32 	%rd84, %r320, 8;
	add.s64 	%rd85, %rd1, %rd84;
	st.global.f64 	[%rd85], %fd461;
	ld.shared.f64 	%fd462, [%r322+8];
	st.global.f64 	[%rd85+8], %fd462;
	add.s32 	%r376, %r376, 2;
$L__BB0_66:
	and.b32  	%r323, %r159, 1;
	setp.eq.b32 	%p52, %r323, 1;
	not.pred 	%p53, %p52;
	@%p53 bra 	$L__BB0_68;
	add.s32 	%r324, %r376, %r130;
	shl.b32 	%r325, %r376, 3;
	add.s32 	%r326, %r114, %r325;
	ld.shared.f64 	%fd463, [%r326];
	mul.wide.s32 	%rd86, %r324, 8;
	add.s64 	%rd87, %rd1, %rd86;
	st.global.f64 	[%rd87], %fd463;
$L__BB0_68:
	ret;

}
	// .globl	_Z5adi_yPdS_S_ii
.visible .entry _Z5adi_yPdS_S_ii(
	.param .u64 .ptr .align 1 _Z5adi_yPdS_S_ii_param_0,
	.param .u64 .ptr .align 1 _Z5adi_yPdS_S_ii_param_1,
	.param .u64 .ptr .align 1 _Z5adi_yPdS_S_ii_param_2,
	.param .u32 _Z5adi_yPdS_S_ii_param_3,
	.param .u32 _Z5adi_yPdS_S_ii_param_4
)
{
	.reg .pred 	%p<54>;
	.reg .b32 	%r<367>;
	.reg .b64 	%rd<122>;
	.reg .b64 	%fd<467>;
	// demoted variable
	.shared .align 8 .b8 _ZZ5adi_yPdS_S_iiE12sharedMemory[1920];
	ld.param.u64 	%rd4, [_Z5adi_yPdS_S_ii_param_0];
	ld.param.u64 	%rd5, [_Z5adi_yPdS_S_ii_param_1];
	ld.param.u64 	%rd6, [_Z5adi_yPdS_S_ii_param_2];
	ld.param.u32 	%r152, [_Z5adi_yPdS_S_ii_param_3];
	ld.param.u32 	%r153, [_Z5adi_yPdS_S_ii_param_4];
	cvta.to.global.u64 	%rd1, %rd4;
	cvta.to.global.u64 	%rd2, %rd6;
	cvta.to.global.u64 	%rd3, %rd5;
	mov.u32 	%r154, %ctaid.x;
	mov.u32 	%r155, %ntid.x;
	mov.u32 	%r1, %tid.x;
	mad.lo.s32 	%r2, %r154, %r155, %r1;
	mul.lo.s32 	%r156, %r1, %r153;
	mov.u32 	%r157, _ZZ5adi_yPdS_S_iiE12sharedMemory;
	mad.lo.s32 	%r3, %r156, 40, %r157;
	shl.b32 	%r158, %r153, 3;
	add.s32 	%r4, %r3, %r158;
	add.s32 	%r5, %r4, %r158;
	add.s32 	%r6, %r5, %r158;
	setp.ne.s32 	%p1, %r2, 0;
	@%p1 bra 	$L__BB1_10;
	setp.lt.s32 	%p19, %r153, 1;
	@%p19 bra 	$L__BB1_29;
	add.s32 	%r216, %r153, -1;
	and.b32  	%r7, %r153, 3;
	setp.lt.u32 	%p20, %r216, 3;
	mov.b32 	%r338, 0;
	@%p20 bra 	$L__BB1_5;
	and.b32  	%r218, %r153, 2147483644;
	neg.s32 	%r322, %r218;
	mul.lo.s32 	%r220, %r1, 40;
	mad.lo.s32 	%r221, %r220, %r153, %r157;
	add.s32 	%r319, %r221, 16;
	add.s32 	%r222, %r220, 24;
	mad.lo.s32 	%r223, %r153, %r222, %r157;
	add.s32 	%r318, %r223, 16;
	add.s32 	%r224, %r220, 8;
	mad.lo.s32 	%r225, %r153, %r224, %r157;
	add.s32 	%r317, %r225, 16;
	add.s32 	%r226, %r220, 16;
	mad.lo.s32 	%r227, %r153, %r226, %r157;
	add.s32 	%r316, %r227, 16;
	mov.b32 	%r320, 0;
	mul.wide.s32 	%rd74, %r152, 40;
	mul.wide.s32 	%rd76, %r152, 8;
	mov.u32 	%r321, %r320;
$L__BB1_4:
	.pragma "nounroll";
	and.b32  	%r338, %r153, 2147483644;
	mul.wide.s32 	%rd69, %r320, 8;
	add.s64 	%rd70, %rd3, %rd69;
	ld.global.f64 	%fd148, [%rd70+24];
	st.shared.f64 	[%r319+-16], %fd148;
	ld.global.f64 	%fd149, [%rd70];
	st.shared.f64 	[%r317+-16], %fd149;
	ld.global.f64 	%fd150, [%rd70+32];
	st.shared.f64 	[%r316+-16], %fd150;
	mul.wide.s32 	%rd71, %r321, 8;
	add.s64 	%rd72, %rd2, %rd71;
	ld.global.f64 	%fd151, [%rd72];
	add.s64 	%rd73, %rd1, %rd71;
	ld.global.f64 	%fd152, [%rd73+8];
	ld.global.f64 	%fd153, [%rd70+16];
	mul.f64 	%fd154, %fd152, %fd153;
	sub.f64 	%fd155, %fd151, %fd154;
	st.shared.f64 	[%r318+-16], %fd155;
	add.s64 	%rd75, %rd70, %rd74;
	ld.global.f64 	%fd156, [%rd75+24];
	st.shared.f64 	[%r319+-8], %fd156;
	ld.global.f64 	%fd157, [%rd75];
	st.shared.f64 	[%r317+-8], %fd157;
	ld.global.f64 	%fd158, [%rd75+32];
	st.shared.f64 	[%r316+-8], %fd158;
	add.s64 	%rd77, %rd72, %rd76;
	ld.global.f64 	%fd159, [%rd77];
	add.s64 	%rd78, %rd73, %rd76;
	ld.global.f64 	%fd160, [%rd78+8];
	ld.global.f64 	%fd161, [%rd75+16];
	mul.f64 	%fd162, %fd160, %fd161;
	sub.f64 	%fd163, %fd159, %fd162;
	st.shared.f64 	[%r318+-8], %fd163;
	add.s64 	%rd79, %rd75, %rd74;
	ld.global.f64 	%fd164, [%rd79+24];
	st.shared.f64 	[%r319], %fd164;
	ld.global.f64 	%fd165, [%rd79];
	st.shared.f64 	[%r317], %fd165;
	ld.global.f64 	%fd166, [%rd79+32];
	st.shared.f64 	[%r316], %fd166;
	add.s64 	%rd80, %rd77, %rd76;
	ld.global.f64 	%fd167, [%rd80];
	add.s64 	%rd81, %rd78, %rd76;
	ld.global.f64 	%fd168, [%rd81+8];
	ld.global.f64 	%fd169, [%rd79+16];
	mul.f64 	%fd170, %fd168, %fd169;
	sub.f64 	%fd171, %fd167, %fd170;
	st.shared.f64 	[%r318], %fd171;
	add.s64 	%rd82, %rd79, %rd74;
	ld.global.f64 	%fd172, [%rd82+24];
	st.shared.f64 	[%r319+8], %fd172;
	ld.global.f64 	%fd173, [%rd82];
	st.shared.f64 	[%r317+8], %fd173;
	ld.global.f64 	%fd174, [%rd82+32];
	st.shared.f64 	[%r316+8], %fd174;
	add.s64 	%rd83, %rd80, %rd76;
	ld.global.f64 	%fd175, [%rd83];
	add.s64 	%rd84, %rd81, %rd76;
	ld.global.f64 	%fd176, [%rd84+8];
	ld.global.f64 	%fd177, [%rd82+16];
	mul.f64 	%fd178, %fd176, %fd177;
	sub.f64 	%fd179, %fd175, %fd178;
	st.shared.f64 	[%r318+8], %fd179;
	add.s32 	%r322, %r322, 4;
	shl.b32 	%r228, %r152, 2;
	add.s32 	%r321, %r321, %r228;
	mad.lo.s32 	%r320, %r152, 20, %r320;
	add.s32 	%r319, %r319, 32;
	add.s32 	%r318, %r318, 32;
	add.s32 	%r317, %r317, 32;
	add.s32 	%r316, %r316, 32;
	setp.eq.s32 	%p21, %r322, 0;
	@%p21 bra 	$L__BB1_5;
	bra.uni 	$L__BB1_4;
$L__BB1_5:
	setp.eq.s32 	%p22, %r7, 0;
	@%p22 bra 	$L__BB1_29;
	setp.eq.s32 	%p23, %r7, 1;
	@%p23 bra 	$L__BB1_8;
	mul.lo.s32 	%r229, %r338, %r152;
	mul.lo.s32 	%r230, %r229, 5;
	mul.wide.s32 	%rd85, %r230, 8;
	add.s64 	%rd86, %rd3, %rd85;
	ld.global.f64 	%fd180, [%rd86+24];
	shl.b32 	%r231, %r338, 3;
	add.s32 	%r232, %r3, %r231;
	st.shared.f64 	[%r232], %fd180;
	ld.global.f64 	%fd181, [%rd86];
	add.s32 	%r233, %r4, %r231;
	st.shared.f64 	[%r233], %fd181;
	ld.global.f64 	%fd182, [%rd86+32];
	add.s32 	%r234, %r5, %r231;
	st.shared.f64 	[%r234], %fd182;
	mul.wide.s32 	%rd87, %r229, 8;
	add.s64 	%rd88, %rd2, %rd87;
	ld.global.f64 	%fd183, [%rd88];
	add.s64 	%rd89, %rd1, %rd87;
	ld.global.f64 	%fd184, [%rd89+8];
	ld.global.f64 	%fd185, [%rd86+16];
	mul.f64 	%fd186, %fd184, %fd185;
	sub.f64 	%fd187, %fd183, %fd186;
	add.s32 	%r235, %r6, %r231;
	st.shared.f64 	[%r235], %fd187;
	mul.wide.s32 	%rd90, %r152, 40;
	add.s64 	%rd91, %rd86, %rd90;
	ld.global.f64 	%fd188, [%rd91+24];
	st.shared.f64 	[%r232+8], %fd188;
	ld.global.f64 	%fd189, [%rd91];
	st.shared.f64 	[%r233+8], %fd189;
	ld.global.f64 	%fd190, [%rd91+32];
	st.shared.f64 	[%r234+8], %fd190;
	mul.wide.s32 	%rd92, %r152, 8;
	add.s64 	%rd93, %rd88, %rd92;
	ld.global.f64 	%fd191, [%rd93];
	add.s64 	%rd94, %rd89, %rd92;
	ld.global.f64 	%fd192, [%rd94+8];
	ld.global.f64 	%fd193, [%rd91+16];
	mul.f64 	%fd194, %fd192, %fd193;
	sub.f64 	%fd195, %fd191, %fd194;
	st.shared.f64 	[%r235+8], %fd195;
	add.s32 	%r338, %r338, 2;
$L__BB1_8:
	and.b32  	%r236, %r153, 1;
	setp.eq.b32 	%p24, %r236, 1;
	not.pred 	%p25, %p24;
	@%p25 bra 	$L__BB1_29;
	mul.lo.s32 	%r237, %r338, %r152;
	mul.lo.s32 	%r238, %r237, 5;
	mul.wide.s32 	%rd95, %r238, 8;
	add.s64 	%rd96, %rd3, %rd95;
	ld.global.f64 	%fd196, [%rd96+24];
	shl.b32 	%r239, %r338, 3;
	add.s32 	%r240, %r3, %r239;
	st.shared.f64 	[%r240], %fd196;
	ld.global.f64 	%fd197, [%rd96];
	add.s32 	%r241, %r4, %r239;
	st.shared.f64 	[%r241], %fd197;
	ld.global.f64 	%fd198, [%rd96+32];
	add.s32 	%r242, %r5, %r239;
	st.shared.f64 	[%r242], %fd198;
	mul.wide.s32 	%rd97, %r237, 8;
	add.s64 	%rd98, %rd2, %rd97;
	ld.global.f64 	%fd199, [%rd98];
	add.s64 	%rd99, %rd1, %rd97;
	ld.global.f64 	%fd200, [%rd99+8];
	ld.global.f64 	%fd201, [%rd96+16];
	mul.f64 	%fd202, %fd200, %fd201;
	sub.f64 	%fd203, %fd199, %fd202;
	add.s32 	%r243, %r6, %r239;
	st.shared.f64 	[%r243], %fd203;
	bra.uni 	$L__BB1_29;
$L__BB1_10:
	add.s32 	%r159, %r152, -1;
	setp.ne.s32 	%p2, %r2, %r159;
	@%p2 bra 	$L__BB1_20;
	setp.lt.s32 	%p12, %r153, 1;
	@%p12 bra 	$L__BB1_29;
	add.s32 	%r188, %r153, -1;
	and.b32  	%r28, %r153, 3;
	setp.lt.u32 	%p13, %r188, 3;
	mov.b32 	%r340, 0;
	@%p13 bra 	$L__BB1_15;
	and.b32  	%r189, %r153, 2147483644;
	neg.s32 	%r329, %r189;
	mul.lo.s32 	%r328, %r2, 5;
	mul.lo.s32 	%r191, %r1, 40;
	mad.lo.s32 	%r192, %r191, %r153, %r157;
	add.s32 	%r326, %r192, 16;
	add.s32 	%r193, %r191, 24;
	mad.lo.s32 	%r194, %r153, %r193, %r157;
	add.s32 	%r325, %r194, 16;
	add.s32 	%r195, %r191, 8;
	mad.lo.s32 	%r196, %r153, %r195, %r157;
	add.s32 	%r324, %r196, 16;
	add.s32 	%r197, %r191, 16;
	mad.lo.s32 	%r198, %r153, %r197, %r157;
	add.s32 	%r323, %r198, 16;
	mul.wide.s32 	%rd43, %r152, 40;
	mul.wide.s32 	%rd45, %r152, 8;
	mov.u32 	%r327, %r2;
$L__BB1_14:
	.pragma "nounroll";
	and.b32  	%r340, %r153, 2147483644;
	mul.wide.s32 	%rd38, %r328, 8;
	add.s64 	%rd39, %rd3, %rd38;
	ld.global.f64 	%fd92, [%rd39+24];
	st.shared.f64 	[%r326+-16], %fd92;
	ld.global.f64 	%fd93, [%rd39];
	st.shared.f64 	[%r324+-16], %fd93;
	ld.global.f64 	%fd94, [%rd39+32];
	st.shared.f64 	[%r323+-16], %fd94;
	mul.wide.s32 	%rd40, %r327, 8;
	add.s64 	%rd41, %rd2, %rd40;
	ld.global.f64 	%fd95, [%rd41];
	add.s64 	%rd42, %rd1, %rd40;
	ld.global.f64 	%fd96, [%rd42+-8];
	ld.global.f64 	%fd97, [%rd39+8];
	mul.f64 	%fd98, %fd96, %fd97;
	sub.f64 	%fd99, %fd95, %fd98;
	st.shared.f64 	[%r325+-16], %fd99;
	add.s64 	%rd44, %rd39, %rd43;
	ld.global.f64 	%fd100, [%rd44+24];
	st.shared.f64 	[%r326+-8], %fd100;
	ld.global.f64 	%fd101, [%rd44];
	st.shared.f64 	[%r324+-8], %fd101;
	ld.global.f64 	%fd102, [%rd44+32];
	st.shared.f64 	[%r323+-8], %fd102;
	add.s64 	%rd46, %rd41, %rd45;
	ld.global.f64 	%fd103, [%rd46];
	add.s64 	%rd47, %rd42, %rd45;
	ld.global.f64 	%fd104, [%rd47+-8];
	ld.global.f64 	%fd105, [%rd44+8];
	mul.f64 	%fd106, %fd104, %fd105;
	sub.f64 	%fd107, %fd103, %fd106;
	st.shared.f64 	[%r325+-8], %fd107;
	add.s64 	%rd48, %rd44, %rd43;
	ld.global.f64 	%fd108, [%rd48+24];
	st.shared.f64 	[%r326], %fd108;
	ld.global.f64 	%fd109, [%rd48];
	st.shared.f64 	[%r324], %fd109;
	ld.global.f64 	%fd110, [%rd48+32];
	st.shared.f64 	[%r323], %fd110;
	add.s64 	%rd49, %rd46, %rd45;
	ld.global.f64 	%fd111, [%rd49];
	add.s64 	%rd50, %rd47, %rd45;
	ld.global.f64 	%fd112, [%rd50+-8];
	ld.global.f64 	%fd113, [%rd48+8];
	mul.f64 	%fd114, %fd112, %fd113;
	sub.f64 	%fd115, %fd111, %fd114;
	st.shared.f64 	[%r325], %fd115;
	add.s64 	%rd51, %rd48, %rd43;
	ld.global.f64 	%fd116, [%rd51+24];
	st.shared.f64 	[%r326+8], %fd116;
	ld.global.f64 	%fd117, [%rd51];
	st.shared.f64 	[%r324+8], %fd117;
	ld.global.f64 	%fd118, [%rd51+32];
	st.shared.f64 	[%r323+8], %fd118;
	add.s64 	%rd52, %rd49, %rd45;
	ld.global.f64 	%fd119, [%rd52];
	add.s64 	%rd53, %rd50, %rd45;
	ld.global.f64 	%fd120, [%rd53+-8];
	ld.global.f64 	%fd121, [%rd51+8];
	mul.f64 	%fd122, %fd120, %fd121;
	sub.f64 	%fd123, %fd119, %fd122;
	st.shared.f64 	[%r325+8], %fd123;
	add.s32 	%r329, %r329, 4;
	mad.lo.s32 	%r328, %r152, 20, %r328;
	shl.b32 	%r199, %r152, 2;
	add.s32 	%r327, %r327, %r199;
	add.s32 	%r326, %r326, 32;
	add.s32 	%r325, %r325, 32;
	add.s32 	%r324, %r324, 32;
	add.s32 	%r323, %r323, 32;
	setp.eq.s32 	%p14, %r329, 0;
	@%p14 bra 	$L__BB1_15;
	bra.uni 	$L__BB1_14;
$L__BB1_15:
	setp.eq.s32 	%p15, %r28, 0;
	@%p15 bra 	$L__BB1_29;
	setp.eq.s32 	%p16, %r28, 1;
	@%p16 bra 	$L__BB1_18;
	mad.lo.s32 	%r200, %r340, %r152, %r2;
	mul.lo.s32 	%r201, %r200, 5;
	mul.wide.s32 	%rd54, %r201, 8;
	add.s64 	%rd55, %rd3, %rd54;
	ld.global.f64 	%fd124, [%rd55+24];
	shl.b32 	%r202, %r340, 3;
	add.s32 	%r203, %r3, %r202;
	st.shared.f64 	[%r203], %fd124;
	ld.global.f64 	%fd125, [%rd55];
	add.s32 	%r204, %r4, %r202;
	st.shared.f64 	[%r204], %fd125;
	ld.global.f64 	%fd126, [%rd55+32];
	add.s32 	%r205, %r5, %r202;
	st.shared.f64 	[%r205], %fd126;
	mul.wide.s32 	%rd56, %r200, 8;
	add.s64 	%rd57, %rd2, %rd56;
	ld.global.f64 	%fd127, [%rd57];
	add.s64 	%rd58, %rd1, %rd56;
	ld.global.f64 	%fd128, [%rd58+-8];
	ld.global.f64 	%fd129, [%rd55+8];
	mul.f64 	%fd130, %fd128, %fd129;
	sub.f64 	%fd131, %fd127, %fd130;
	add.s32 	%r206, %r6, %r202;
	st.shared.f64 	[%r206], %fd131;
	mul.wide.s32 	%rd59, %r152, 40;
	add.s64 	%rd60, %rd55, %rd59;
	ld.global.f64 	%fd132, [%rd60+24];
	st.shared.f64 	[%r203+8], %fd132;
	ld.global.f64 	%fd133, [%rd60];
	st.shared.f64 	[%r204+8], %fd133;
	ld.global.f64 	%fd134, [%rd60+32];
	st.shared.f64 	[%r205+8], %fd134;
	mul.wide.s32 	%rd61, %r152, 8;
	add.s64 	%rd62, %rd57, %rd61;
	ld.global.f64 	%fd135, [%rd62];
	add.s64 	%rd63, %rd58, %rd61;
	ld.global.f64 	%fd136, [%rd63+-8];
	ld.global.f64 	%fd137, [%rd60+8];
	mul.f64 	%fd138, %fd136, %fd137;
	sub.f64 	%fd139, %fd135, %fd138;
	st.shared.f64 	[%r206+8], %fd139;
	add.s32 	%r340, %r340, 2;
$L__BB1_18:
	and.b32  	%r207, %r153, 1;
	setp.eq.b32 	%p17, %r207, 1;
	not.pred 	%p18, %p17;
	@%p18 bra 	$L__BB1_29;
	mad.lo.s32 	%r208, %r340, %r152, %r2;
	mul.lo.s32 	%r209, %r208, 5;
	mul.wide.s32 	%rd64, %r209, 8;
	add.s64 	%rd65, %rd3, %rd64;
	ld.global.f64 	%fd140, [%rd65+24];
	shl.b32 	%r210, %r340, 3;
	add.s32 	%r211, %r3, %r210;
	st.shared.f64 	[%r211], %fd140;
	ld.global.f64 	%fd141, [%rd65];
	add.s32 	%r212, %r4, %r210;
	st.shared.f64 	[%r212], %fd141;
	ld.global.f64 	%fd142, [%rd65+32];
	add.s32 	%r213, %r5, %r210;
	st.shared.f64 	[%r213], %fd142;
	mul.wide.s32 	%rd66, %r208, 8;
	add.s64 	%rd67, %rd2, %rd66;
	ld.global.f64 	%fd143, [%rd67];
	add.s64 	%rd68, %rd1, %rd66;
	ld.global.f64 	%fd144, [%rd68+-8];
	ld.global.f64 	%fd145, [%rd65+8];
	mul.f64 	%fd146, %fd144, %fd145;
	sub.f64 	%fd147, %fd143, %fd146;
	add.s32 	%r214, %r6, %r210;
	st.shared.f64 	[%r214], %fd147;
	bra.uni 	$L__BB1_29;
$L__BB1_20:
	setp.ge.s32 	%p3, %r2, %r152;
	setp.lt.s32 	%p4, %r153, 1;
	or.pred  	%p5, %p3, %p4;
	@%p5 bra 	$L__BB1_29;
	and.b32  	%r50, %r153, 3;
	setp.lt.u32 	%p6, %r153, 4;
	mov.b32 	%r342, 0;
	@%p6 bra 	$L__BB1_24;
	and.b32  	%r161, %r153, 2147483644;
	neg.s32 	%r336, %r161;
	mul.lo.s32 	%r335, %r2, 5;
	mul.lo.s32 	%r163, %r1, 40;
	mad.lo.s32 	%r164, %r163, %r153, %r157;
	add.s32 	%r333, %r164, 16;
	add.s32 	%r165, %r163, 24;
	mad.lo.s32 	%r166, %r153, %r165, %r157;
	add.s32 	%r332, %r166, 16;
	add.s32 	%r167, %r163, 8;
	mad.lo.s32 	%r168, %r153, %r167, %r157;
	add.s32 	%r331, %r168, 16;
	add.s32 	%r169, %r163, 16;
	mad.lo.s32 	%r170, %r153, %r169, %r157;
	add.s32 	%r330, %r170, 16;
	mul.wide.s32 	%rd12, %r152, 40;
	mul.wide.s32 	%rd14, %r152, 8;
	mov.u32 	%r334, %r2;
$L__BB1_23:
	.pragma "nounroll";
	and.b32  	%r342, %r153, 2147483644;
	mul.wide.s32 	%rd7, %r335, 8;
	add.s64 	%rd8, %rd3, %rd7;
	ld.global.f64 	%fd8, [%rd8+24];
	st.shared.f64 	[%r333+-16], %fd8;
	ld.global.f64 	%fd9, [%rd8];
	st.shared.f64 	[%r331+-16], %fd9;
	ld.global.f64 	%fd10, [%rd8+32];
	st.shared.f64 	[%r330+-16], %fd10;
	mul.wide.s32 	%rd9, %r334, 8;
	add.s64 	%rd10, %rd2, %rd9;
	ld.global.f64 	%fd11, [%rd10];
	add.s64 	%rd11, %rd1, %rd9;
	ld.global.f64 	%fd12, [%rd11+-8];
	ld.global.f64 	%fd13, [%rd8+8];
	mul.f64 	%fd14, %fd12, %fd13;
	sub.f64 	%fd15, %fd11, %fd14;
	ld.global.f64 	%fd16, [%rd11+8];
	ld.global.f64 	%fd17, [%rd8+16];
	mul.f64 	%fd18, %fd16, %fd17;
	sub.f64 	%fd19, %fd15, %fd18;
	st.shared.f64 	[%r332+-16], %fd19;
	add.s64 	%rd13, %rd8, %rd12;
	ld.global.f64 	%fd20, [%rd13+24];
	st.shared.f64 	[%r333+-8], %fd20;
	ld.global.f64 	%fd21, [%rd13];
	st.shared.f64 	[%r331+-8], %fd21;
	ld.global.f64 	%fd22, [%rd13+32];
	st.shared.f64 	[%r330+-8], %fd22;
	add.s64 	%rd15, %rd10, %rd14;
	ld.global.f64 	%fd23, [%rd15];
	add.s64 	%rd16, %rd11, %rd14;
	ld.global.f64 	%fd24, [%rd16+-8];
	ld.global.f64 	%fd25, [%rd13+8];
	mul.f64 	%fd26, %fd24, %fd25;
	sub.f64 	%fd27, %fd23, %fd26;
	ld.global.f64 	%fd28, [%rd16+8];
	ld.global.f64 	%fd29, [%rd13+16];
	mul.f64 	%fd30, %fd28, %fd29;
	sub.f64 	%fd31, %fd27, %fd30;
	st.shared.f64 	[%r332+-8], %fd31;
	add.s64 	%rd17, %rd13, %rd12;
	ld.global.f64 	%fd32, [%rd17+24];
	st.shared.f64 	[%r333], %fd32;
	ld.global.f64 	%fd33, [%rd17];
	st.shared.f64 	[%r331], %fd33;
	ld.global.f64 	%fd34, [%rd17+32];
	st.shared.f64 	[%r330], %fd34;
	add.s64 	%rd18, %rd15, %rd14;
	ld.global.f64 	%fd35, [%rd18];
	add.s64 	%rd19, %rd16, %rd14;
	ld.global.f64 	%fd36, [%rd19+-8];
	ld.global.f64 	%fd37, [%rd17+8];
	mul.f64 	%fd38, %fd36, %fd37;
	sub.f64 	%fd39, %fd35, %fd38;
	ld.global.f64 	%fd40, [%rd19+8];
	ld.global.f64 	%fd41, [%rd17+16];
	mul.f64 	%fd42, %fd40, %fd41;
	sub.f64 	%fd43, %fd39, %fd42;
	st.shared.f64 	[%r332], %fd43;
	add.s64 	%rd20, %rd17, %rd12;
	ld.global.f64 	%fd44, [%rd20+24];
	st.shared.f64 	[%r333+8], %fd44;
	ld.global.f64 	%fd45, [%rd20];
	st.shared.f64 	[%r331+8], %fd45;
	ld.global.f64 	%fd46, [%rd20+32];
	st.shared.f64 	[%r330+8], %fd46;
	add.s64 	%rd21, %rd18, %rd14;
	ld.global.f64 	%fd47, [%rd21];
	add.s64 	%rd22, %rd19, %rd14;
	ld.global.f64 	%fd48, [%rd22+-8];
	ld.global.f64 	%fd49, [%rd20+8];
	mul.f64 	%fd50, %fd48, %fd49;
	sub.f64 	%fd51, %fd47, %fd50;
	ld.global.f64 	%fd52, [%rd22+8];
	ld.global.f64 	%fd53, [%rd20+16];
	mul.f64 	%fd54, %fd52, %fd53;
	sub.f64 	%fd55, %fd51, %fd54;
	st.shared.f64 	[%r332+8], %fd55;
	add.s32 	%r336, %r336, 4;
	mad.lo.s32 	%r335, %r152, 20, %r335;
	shl.b32 	%r171, %r152, 2;
	add.s32 	%r334, %r334, %r171;
	add.s32 	%r333, %r333, 32;
	add.s32 	%r332, %r332, 32;
	add.s32 	%r331, %r331, 32;
	add.s32 	%r330, %r330, 32;
	setp.eq.s32 	%p7, %r336, 0;
	@%p7 bra 	$L__BB1_24;
	bra.uni 	$L__BB1_23;
$L__BB1_24:
	setp.eq.s32 	%p8, %r50, 0;
	@%p8 bra 	$L__BB1_29;
	setp.eq.s32 	%p9, %r50, 1;
	@%p9 bra 	$L__BB1_27;
	mad.lo.s32 	%r172, %r342, %r152, %r2;
	mul.lo.s32 	%r173, %r172, 5;
	mul.wide.s32 	%rd23, %r173, 8;
	add.s64 	%rd24, %rd3, %rd23;
	ld.global.f64 	%fd56, [%rd24+24];
	shl.b32 	%r174, %r342, 3;
	add.s32 	%r175, %r3, %r174;
	st.shared.f64 	[%r175], %fd56;
	ld.global.f64 	%fd57, [%rd24];
	add.s32 	%r176, %r4, %r174;
	st.shared.f64 	[%r176], %fd57;
	ld.global.f64 	%fd58, [%rd24+32];
	add.s32 	%r177, %r5, %r174;
	st.shared.f64 	[%r177], %fd58;
	mul.wide.s32 	%rd25, %r172, 8;
	add.s64 	%rd26, %rd2, %rd25;
	ld.global.f64 	%fd59, [%rd26];
	add.s64 	%rd27, %rd1, %rd25;
	ld.global.f64 	%fd60, [%rd27+-8];
	ld.global.f64 	%fd61, [%rd24+8];
	mul.f64 	%fd62, %fd60, %fd61;
	sub.f64 	%fd63, %fd59, %fd62;
	ld.global.f64 	%fd64, [%rd27+8];
	ld.global.f64 	%fd65, [%rd24+16];
	mul.f64 	%fd66, %fd64, %fd65;
	sub.f64 	%fd67, %fd63, %fd66;
	add.s32 	%r178, %r6, %r174;
	st.shared.f64 	[%r178], %fd67;
	mul.wide.s32 	%rd28, %r152, 40;
	add.s64 	%rd29, %rd24, %rd28;
	ld.global.f64 	%fd68, [%rd29+24];
	st.shared.f64 	[%r175+8], %fd68;
	ld.global.f64 	%fd69, [%rd29];
	st.shared.f64 	[%r176+8], %fd69;
	ld.global.f64 	%fd70, [%rd29+32];
	st.shared.f64 	[%r177+8], %fd70;
	mul.wide.s32 	%rd30, %r152, 8;
	add.s64 	%rd31, %rd26, %rd30;
	ld.global.f64 	%fd71, [%rd31];
	add.s64 	%rd32, %rd27, %rd30;
	ld.global.f64 	%fd72, [%rd32+-8];
	ld.global.f64 	%fd73, [%rd29+8];
	mul.f64 	%fd74, %fd72, %fd73;
	sub.f64 	%fd75, %fd71, %fd74;
	ld.global.f64 	%fd76, [%rd32+8];
	ld.global.f64 	%fd77, [%rd29+16];
	mul.f64 	%fd78, %fd76, %fd77;
	sub.f64 	%fd79, %fd75, %fd78;
	st.shared.f64 	[%r178+8], %fd79;
	add.s32 	%r342, %r342, 2;
$L__BB1_27:
	and.b32  	%r179, %r153, 1;
	setp.eq.b32 	%p10, %r179, 1;
	not.pred 	%p11, %p10;
	@%p11 bra 	$L__BB1_29;
	mad.lo.s32 	%r180, %r342, %r152, %r2;
	mul.lo.s32 	%r181, %r180, 5;
	mul.wide.s32 	%rd33, %r181, 8;
	add.s64 	%rd34, %rd3, %rd33;
	ld.global.f64 	%fd80, [%rd34+24];
	shl.b32 	%r182, %r342, 3;
	add.s32 	%r183, %r3, %r182;
	st.shared.f64 	[%r183], %fd80;
	ld.global.f64 	%fd81, [%rd34];
	add.s32 	%r184, %r4, %r182;
	st.shared.f64 	[%r184], %fd81;
	ld.global.f64 	%fd82, [%rd34+32];
	add.s32 	%r185, %r5, %r182;
	st.shared.f64 	[%r185], %fd82;
	mul.wide.s32 	%rd35, %r180, 8;
	add.s64 	%rd36, %rd2, %rd35;
	ld.global.f64 	%fd83, [%rd36];
	add.s64 	%rd37, %rd1, %rd35;
	ld.global.f64 	%fd84, [%rd37+-8];
	ld.global.f64 	%fd85, [%rd34+8];
	mul.f64 	%fd86, %fd84, %fd85;
	sub.f64 	%fd87, %fd83, %fd86;
	ld.global.f64 	%fd88, [%rd37+8];
	ld.global.f64 	%fd89, [%rd34+16];
	mul.f64 	%fd90, %fd88, %fd89;
	sub.f64 	%fd91, %fd87, %fd90;
	add.s32 	%r186, %r6, %r182;
	st.shared.f64 	[%r186], %fd91;
$L__BB1_29:
	bar.sync 	0;
	setp.ge.s32 	%p26, %r2, %r152;
	@%p26 bra 	$L__BB1_68;
	setp.lt.s32 	%p27, %r153, 2;
	@%p27 bra 	$L__BB1_43;
	add.s32 	%r81, %r153, -1;
	add.s32 	%r245, %r153, -2;
	and.b32  	%r82, %r81, 7;
	setp.lt.u32 	%p28, %r245, 7;
	mov.b32 	%r350, 1;
	@%p28 bra 	$L__BB1_35;
	ld.shared.f64 	%fd464, [%r6];
	and.b32  	%r247, %r81, -8;
	neg.s32 	%r348, %r247;
	mov.u32 	%r248, _ZZ5adi_yPdS_S_iiE12sharedMemory;
	mul.lo.s32 	%r249, %r1, 40;
	mad.lo.s32 	%r250, %r249, %r153, %r248;
	add.s32 	%r347, %r250, 32;
	add.s32 	%r251, %r249, 24;
	mad.lo.s32 	%r252, %r153, %r251, %r248;
	add.s32 	%r346, %r252, 32;
	add.s32 	%r253, %r249, 8;
	mad.lo.s32 	%r254, %r153, %r253, %r248;
	add.s32 	%r344, %r254, 32;
	add.s32 	%r255, %r249, 16;
	mad.lo.s32 	%r256, %r153, %r255, %r248;
	add.s32 	%r343, %r256, 32;
	mov.b32 	%r345, 0;
$L__BB1_33:
	.pragma "nounroll";
	ld.shared.f64 	%fd204, [%r347+-24];
	ld.shared.f64 	%fd205, [%r344+-32];
	div.rn.f64 	%fd206, %fd204, %fd205;
	ld.shared.f64 	%fd207, [%r344+-24];
	ld.shared.f64 	%fd208, [%r343+-32];
	mul.f64 	%fd209, %fd206, %fd208;
	sub.f64 	%fd210, %fd207, %fd209;
	st.shared.f64 	[%r344+-24], %fd210;
	ld.shared.f64 	%fd211, [%r346+-24];
	mul.f64 	%fd212, %fd206, %fd464;
	sub.f64 	%fd213, %fd211, %fd212;
	st.shared.f64 	[%r346+-24], %fd213;
	ld.shared.f64 	%fd214, [%r347+-16];
	ld.shared.f64 	%fd215, [%r344+-24];
	div.rn.f64 	%fd216, %fd214, %fd215;
	ld.shared.f64 	%fd217, [%r344+-16];
	ld.shared.f64 	%fd218, [%r343+-24];
	mul.f64 	%fd219, %fd216, %fd218;
	sub.f64 	%fd220, %fd217, %fd219;
	st.shared.f64 	[%r344+-16], %fd220;
	ld.shared.f64 	%fd221, [%r346+-16];
	mul.f64 	%fd222, %fd216, %fd213;
	sub.f64 	%fd223, %fd221, %fd222;
	st.shared.f64 	[%r346+-16], %fd223;
	ld.shared.f64 	%fd224, [%r347+-8];
	ld.shared.f64 	%fd225, [%r344+-16];
	div.rn.f64 	%fd226, %fd224, %fd225;
	ld.shared.f64 	%fd227, [%r344+-8];
	ld.shared.f64 	%fd228, [%r343+-16];
	mul.f64 	%fd229, %fd226, %fd228;
	sub.f64 	%fd230, %fd227, %fd229;
	st.shared.f64 	[%r344+-8], %fd230;
	ld.shared.f64 	%fd231, [%r346+-8];
	mul.f64 	%fd232, %fd226, %fd223;
	sub.f64 	%fd233, %fd231, %fd232;
	st.shared.f64 	[%r346+-8], %fd233;
	ld.shared.f64 	%fd234, [%r347];
	ld.shared.f64 	%fd235, [%r344+-8];
	div.rn.f64 	%fd236, %fd234, %fd235;
	ld.shared.f64 	%fd237, [%r344];
	ld.shared.f64 	%fd238, [%r343+-8];
	mul.f64 	%fd239, %fd236, %fd238;
	sub.f64 	%fd240, %fd237, %fd239;
	st.shared.f64 	[%r344], %fd240;
	ld.shared.f64 	%fd241, [%r346];
	mul.f64 	%fd242, %fd236, %fd233;
	sub.f64 	%fd243, %fd241, %fd242;
	st.shared.f64 	[%r346], %fd243;
	ld.shared.f64 	%fd244, [%r347+8];
	ld.shared.f64 	%fd245, [%r344];
	div.rn.f64 	%fd246, %fd244, %fd245;
	ld.shared.f64 	%fd247, [%r344+8];
	ld.shared.f64 	%fd248, [%r343];
	mul.f64 	%fd249, %fd246, %fd248;
	sub.f64 	%fd250, %fd247, %fd249;
	st.shared.f64 	[%r344+8], %fd250;
	ld.shared.f64 	%fd251, [%r346+8];
	mul.f64 	%fd252, %fd246, %fd243;
	sub.f64 	%fd253, %fd251, %fd252;
	st.shared.f64 	[%r346+8], %fd253;
	ld.shared.f64 	%fd254, [%r347+16];
	ld.shared.f64 	%fd255, [%r344+8];
	div.rn.f64 	%fd256, %fd254, %fd255;
	ld.shared.f64 	%fd257, [%r344+16];
	ld.shared.f64 	%fd258, [%r343+8];
	mul.f64 	%fd259, %fd256, %fd258;
	sub.f64 	%fd260, %fd257, %fd259;
	st.shared.f64 	[%r344+16], %fd260;
	ld.shared.f64 	%fd261, [%r346+16];
	mul.f64 	%fd262, %fd256, %fd253;
	sub.f64 	%fd263, %fd261, %fd262;
	st.shared.f64 	[%r346+16], %fd263;
	ld.shared.f64 	%fd264, [%r347+24];
	ld.shared.f64 	%fd265, [%r344+16];
	div.rn.f64 	%fd266, %fd264, %fd265;
	ld.shared.f64 	%fd267, [%r344+24];
	ld.shared.f64 	%fd268, [%r343+16];
	mul.f64 	%fd269, %fd266, %fd268;
	sub.f64 	%fd270, %fd267, %fd269;
	st.shared.f64 	[%r344+24], %fd270;
	ld.shared.f64 	%fd271, [%r346+24];
	mul.f64 	%fd272, %fd266, %fd263;
	sub.f64 	%fd273, %fd271, %fd272;
	st.shared.f64 	[%r346+24], %fd273;
	ld.shared.f64 	%fd274, [%r347+32];
	ld.shared.f64 	%fd275, [%r344+24];
	div.rn.f64 	%fd276, %fd274, %fd275;
	ld.shared.f64 	%fd277, [%r344+32];
	ld.shared.f64 	%fd278, [%r343+24];
	mul.f64 	%fd279, %fd276, %fd278;
	sub.f64 	%fd280, %fd277, %fd279;
	st.shared.f64 	[%r344+32], %fd280;
	ld.shared.f64 	%fd281, [%r346+32];
	mul.f64 	%fd282, %fd276, %fd273;
	sub.f64 	%fd464, %fd281, %fd282;
	st.shared.f64 	[%r346+32], %fd464;
	add.s32 	%r348, %r348, 8;
	add.s32 	%r347, %r347, 64;
	add.s32 	%r346, %r346, 64;
	add.s32 	%r345, %r345, 8;
	add.s32 	%r344, %r344, 64;
	add.s32 	%r343, %r343, 64;
	setp.ne.s32 	%p29, %r348, 0;
	@%p29 bra 	$L__BB1_33;
	add.s32 	%r350, %r345, 1;
$L__BB1_35:
	setp.eq.s32 	%p30, %r82, 0;
	@%p30 bra 	$L__BB1_43;
	and.b32  	%r102, %r81, 3;
	setp.lt.u32 	%p31, %r82, 4;
	@%p31 bra 	$L__BB1_38;
	shl.b32 	%r257, %r350, 3;
	add.s32 	%r258, %r3, %r257;
	ld.shared.f64 	%fd283, [%r258];
	add.s32 	%r259, %r4, %r257;
	ld.shared.f64 	%fd284, [%r259+-8];
	div.rn.f64 	%fd285, %fd283, %fd284;
	ld.shared.f64 	%fd286, [%r259];
	add.s32 	%r260, %r5, %r257;
	ld.shared.f64 	%fd287, [%r260+-8];
	mul.f64 	%fd288, %fd285, %fd287;
	sub.f64 	%fd289, %fd286, %fd288;
	st.shared.f64 	[%r259], %fd289;
	add.s32 	%r261, %r6, %r257;
	ld.shared.f64 	%fd290, [%r261];
	ld.shared.f64 	%fd291, [%r261+-8];
	mul.f64 	%fd292, %fd285, %fd291;
	sub.f64 	%fd293, %fd290, %fd292;
	st.shared.f64 	[%r261], %fd293;
	ld.shared.f64 	%fd294, [%r258+8];
	ld.shared.f64 	%fd295, [%r259];
	div.rn.f64 	%fd296, %fd294, %fd295;
	ld.shared.f64 	%fd297, [%r259+8];
	ld.shared.f64 	%fd298, [%r260];
	mul.f64 	%fd299, %fd296, %fd298;
	sub.f64 	%fd300, %fd297, %fd299;
	st.shared.f64 	[%r259+8], %fd300;
	ld.shared.f64 	%fd301, [%r261+8];
	mul.f64 	%fd302, %fd296, %fd293;
	sub.f64 	%fd303, %fd301, %fd302;
	st.shared.f64 	[%r261+8], %fd303;
	ld.shared.f64 	%fd304, [%r258+16];
	ld.shared.f64 	%fd305, [%r259+8];
	div.rn.f64 	%fd306, %fd304, %fd305;
	ld.shared.f64 	%fd307, [%r259+16];
	ld.shared.f64 	%fd308, [%r260+8];
	mul.f64 	%fd309, %fd306, %fd308;
	sub.f64 	%fd310, %fd307, %fd309;
	st.shared.f64 	[%r259+16], %fd310;
	ld.shared.f64 	%fd311, [%r261+16];
	mul.f64 	%fd312, %fd306, %fd303;
	sub.f64 	%fd313, %fd311, %fd312;
	st.shared.f64 	[%r261+16], %fd313;
	ld.shared.f64 	%fd314, [%r258+24];
	ld.shared.f64 	%fd315, [%r259+16];
	div.rn.f64 	%fd316, %fd314, %fd315;
	ld.shared.f64 	%fd317, [%r259+24];
	ld.shared.f64 	%fd318, [%r260+16];
	mul.f64 	%fd319, %fd316, %fd318;
	sub.f64 	%fd320, %fd317, %fd319;
	st.shared.f64 	[%r259+24], %fd320;
	ld.shared.f64 	%fd321, [%r261+24];
	mul.f64 	%fd322, %fd316, %fd313;
	sub.f64 	%fd323, %fd321, %fd322;
	st.shared.f64 	[%r261+24], %fd323;
	add.s32 	%r350, %r350, 4;
$L__BB1_38:
	setp.eq.s32 	%p32, %r102, 0;
	@%p32 bra 	$L__BB1_43;
	setp.eq.s32 	%p33, %r102, 1;
	@%p33 bra 	$L__BB1_41;
	shl.b32 	%r262, %r350, 3;
	add.s32 	%r263, %r3, %r262;
	ld.shared.f64 	%fd324, [%r263];
	add.s32 	%r264, %r4, %r262;
	ld.shared.f64 	%fd325, [%r264+-8];
	div.rn.f64 	%fd326, %fd324, %fd325;
	ld.shared.f64 	%fd327, [%r264];
	add.s32 	%r265, %r5, %r262;
	ld.shared.f64 	%fd328, [%r265+-8];
	mul.f64 	%fd329, %fd326, %fd328;
	sub.f64 	%fd330, %fd327, %fd329;
	st.shared.f64 	[%r264], %fd330;
	add.s32 	%r266, %r6, %r262;
	ld.shared.f64 	%fd331, [%r266];
	ld.shared.f64 	%fd332, [%r266+-8];
	mul.f64 	%fd333, %fd326, %fd332;
	sub.f64 	%fd334, %fd331, %fd333;
	st.shared.f64 	[%r266], %fd334;
	ld.shared.f64 	%fd335, [%r263+8];
	ld.shared.f64 	%fd336, [%r264];
	div.rn.f64 	%fd337, %fd335, %fd336;
	ld.shared.f64 	%fd338, [%r264+8];
	ld.shared.f64 	%fd339, [%r265];
	mul.f64 	%fd340, %fd337, %fd339;
	sub.f64 	%fd341, %fd338, %fd340;
	st.shared.f64 	[%r264+8], %fd341;
	ld.shared.f64 	%fd342, [%r266+8];
	mul.f64 	%fd343, %fd337, %fd334;
	sub.f64 	%fd344, %fd342, %fd343;
	st.shared.f64 	[%r266+8], %fd344;
	add.s32 	%r350, %r350, 2;
$L__BB1_41:
	and.b32  	%r267, %r81, 1;
	setp.eq.b32 	%p34, %r267, 1;
	not.pred 	%p35, %p34;
	@%p35 bra 	$L__BB1_43;
	shl.b32 	%r268, %r350, 3;
	add.s32 	%r269, %r3, %r268;
	ld.shared.f64 	%fd345, [%r269];
	add.s32 	%r270, %r4, %r268;
	ld.shared.f64 	%fd346, [%r270+-8];
	div.rn.f64 	%fd347, %fd345, %fd346;
	ld.shared.f64 	%fd348, [%r270];
	add.s32 	%r271, %r5, %r268;
	ld.shared.f64 	%fd349, [%r271+-8];
	mul.f64 	%fd350, %fd347, %fd349;
	sub.f64 	%fd351, %fd348, %fd350;
	st.shared.f64 	[%r270], %fd351;
	add.s32 	%r272, %r6, %r268;
	ld.shared.f64 	%fd352, [%r272];
	ld.shared.f64 	%fd353, [%r272+-8];
	mul.f64 	%fd354, %fd347, %fd353;
	sub.f64 	%fd355, %fd352, %fd354;
	st.shared.f64 	[%r272], %fd355;
$L__BB1_43:
	shl.b32 	%r273, %r153, 3;
	add.s32 	%r107, %r6, %r273;
	setp.lt.s32 	%p36, %r153, 2;
	add.s32 	%r108, %r153, -1;
	ld.shared.f64 	%fd356, [%r107+-8];
	ld.shared.f64 	%fd357, [%r5+-8];
	div.rn.f64 	%fd466, %fd356, %fd357;
	add.s32 	%r274, %r107, %r273;
	st.shared.f64 	[%r274+-8], %fd466;
	@%p36 bra 	$L__BB1_56;
	add.s32 	%r353, %r153, -2;
	and.b32  	%r110, %r108, 7;
	setp.lt.u32 	%p37, %r353, 7;
	@%p37 bra 	$L__BB1_48;
	and.b32  	%r275, %r108, -8;
	neg.s32 	%r359, %r275;
	mul.lo.s32 	%r276, %r1, 40;
	add.s32 	%r277, %r276, 32;
	mov.u32 	%r278, _ZZ5adi_yPdS_S_iiE12sharedMemory;
	mad.lo.s32 	%r279, %r153, %r277, %r278;
	add.s32 	%r358, %r279, -32;
	add.s32 	%r280, %r276, 24;
	mad.lo.s32 	%r281, %r153, %r280, %r278;
	add.s32 	%r357, %r281, -32;
	add.s32 	%r282, %r276, 16;
	mad.lo.s32 	%r283, %r153, %r282, %r278;
	add.s32 	%r356, %r283, -32;
	add.s32 	%r284, %r276, 40;
	mad.lo.s32 	%r285, %r153, %r284, %r278;
	add.s32 	%r355, %r285, -32;
	mov.u32 	%r360, %r153;
$L__BB1_46:
	.pragma "nounroll";
	ld.shared.f64 	%fd358, [%r358+16];
	ld.shared.f64 	%fd359, [%r357+16];
	mul.f64 	%fd360, %fd359, %fd466;
	sub.f64 	%fd361, %fd358, %fd360;
	ld.shared.f64 	%fd362, [%r356+16];
	div.rn.f64 	%fd363, %fd361, %fd362;
	st.shared.f64 	[%r355+16], %fd363;
	ld.shared.f64 	%fd364, [%r358+8];
	ld.shared.f64 	%fd365, [%r357+8];
	mul.f64 	%fd366, %fd365, %fd363;
	sub.f64 	%fd367, %fd364, %fd366;
	ld.shared.f64 	%fd368, [%r356+8];
	div.rn.f64 	%fd369, %fd367, %fd368;
	st.shared.f64 	[%r355+8], %fd369;
	ld.shared.f64 	%fd370, [%r358];
	ld.shared.f64 	%fd371, [%r357];
	mul.f64 	%fd372, %fd371, %fd369;
	sub.f64 	%fd373, %fd370, %fd372;
	ld.shared.f64 	%fd374, [%r356];
	div.rn.f64 	%fd375, %fd373, %fd374;
	st.shared.f64 	[%r355], %fd375;
	ld.shared.f64 	%fd376, [%r358+-8];
	ld.shared.f64 	%fd377, [%r357+-8];
	mul.f64 	%fd378, %fd377, %fd375;
	sub.f64 	%fd379, %fd376, %fd378;
	ld.shared.f64 	%fd380, [%r356+-8];
	div.rn.f64 	%fd381, %fd379, %fd380;
	st.shared.f64 	[%r355+-8], %fd381;
	ld.shared.f64 	%fd382, [%r358+-16];
	ld.shared.f64 	%fd383, [%r357+-16];
	mul.f64 	%fd384, %fd383, %fd381;
	sub.f64 	%fd385, %fd382, %fd384;
	ld.shared.f64 	%fd386, [%r356+-16];
	div.rn.f64 	%fd387, %fd385, %fd386;
	st.shared.f64 	[%r355+-16], %fd387;
	ld.shared.f64 	%fd388, [%r358+-24];
	ld.shared.f64 	%fd389, [%r357+-24];
	mul.f64 	%fd390, %fd389, %fd387;
	sub.f64 	%fd391, %fd388, %fd390;
	ld.shared.f64 	%fd392, [%r356+-24];
	div.rn.f64 	%fd393, %fd391, %fd392;
	st.shared.f64 	[%r355+-24], %fd393;
	ld.shared.f64 	%fd394, [%r358+-32];
	ld.shared.f64 	%fd395, [%r357+-32];
	mul.f64 	%fd396, %fd395, %fd393;
	sub.f64 	%fd397, %fd394, %fd396;
	ld.shared.f64 	%fd398, [%r356+-32];
	div.rn.f64 	%fd399, %fd397, %fd398;
	st.shared.f64 	[%r355+-32], %fd399;
	ld.shared.f64 	%fd400, [%r358+-40];
	ld.shared.f64 	%fd401, [%r357+-40];
	mul.f64 	%fd402, %fd401, %fd399;
	sub.f64 	%fd403, %fd400, %fd402;
	ld.shared.f64 	%fd404, [%r356+-40];
	div.rn.f64 	%fd466, %fd403, %fd404;
	st.shared.f64 	[%r355+-40], %fd466;
	add.s32 	%r360, %r360, -8;
	add.s32 	%r359, %r359, 8;
	add.s32 	%r358, %r358, -64;
	add.s32 	%r357, %r357, -64;
	add.s32 	%r356, %r356, -64;
	add.s32 	%r355, %r355, -64;
	setp.eq.s32 	%p38, %r359, 0;
	@%p38 bra 	$L__BB1_47;
	bra.uni 	$L__BB1_46;
$L__BB1_47:
	add.s32 	%r353, %r360, -2;
$L__BB1_48:
	setp.eq.s32 	%p39, %r110, 0;
	@%p39 bra 	$L__BB1_56;
	and.b32  	%r118, %r108, 3;
	setp.lt.u32 	%p40, %r110, 4;
	@%p40 bra 	$L__BB1_51;
	shl.b32 	%r286, %r353, 3;
	add.s32 	%r287, %r6, %r286;
	ld.shared.f64 	%fd405, [%r287];
	add.s32 	%r288, %r5, %r286;
	ld.shared.f64 	%fd406, [%r288];
	mul.f64 	%fd407, %fd406, %fd466;
	sub.f64 	%fd408, %fd405, %fd407;
	add.s32 	%r289, %r4, %r286;
	ld.shared.f64 	%fd409, [%r289];
	div.rn.f64 	%fd410, %fd408, %fd409;
	add.s32 	%r290, %r107, %r286;
	st.shared.f64 	[%r290], %fd410;
	ld.shared.f64 	%fd411, [%r287+-8];
	ld.shared.f64 	%fd412, [%r288+-8];
	mul.f64 	%fd413, %fd412, %fd410;
	sub.f64 	%fd414, %fd411, %fd413;
	ld.shared.f64 	%fd415, [%r289+-8];
	div.rn.f64 	%fd416, %fd414, %fd415;
	st.shared.f64 	[%r290+-8], %fd416;
	ld.shared.f64 	%fd417, [%r287+-16];
	ld.shared.f64 	%fd418, [%r288+-16];
	mul.f64 	%fd419, %fd418, %fd416;
	sub.f64 	%fd420, %fd417, %fd419;
	ld.shared.f64 	%fd421, [%r289+-16];
	div.rn.f64 	%fd422, %fd420, %fd421;
	st.shared.f64 	[%r290+-16], %fd422;
	ld.shared.f64 	%fd423, [%r287+-24];
	ld.shared.f64 	%fd424, [%r288+-24];
	mul.f64 	%fd425, %fd424, %fd422;
	sub.f64 	%fd426, %fd423, %fd425;
	ld.shared.f64 	%fd427, [%r289+-24];
	div.rn.f64 	%fd428, %fd426, %fd427;
	st.shared.f64 	[%r290+-24], %fd428;
	add.s32 	%r353, %r353, -4;
$L__BB1_51:
	setp.eq.s32 	%p41, %r118, 0;
	@%p41 bra 	$L__BB1_56;
	setp.eq.s32 	%p42, %r118, 1;
	@%p42 bra 	$L__BB1_54;
	shl.b32 	%r291, %r353, 3;
	add.s32 	%r292, %r6, %r291;
	ld.shared.f64 	%fd429, [%r292];
	add.s32 	%r293, %r5, %r291;
	ld.shared.f64 	%fd430, [%r293];
	add.s32 	%r294, %r107, %r291;
	ld.shared.f64 	%fd431, [%r294+8];
	mul.f64 	%fd432, %fd430, %fd431;
	sub.f64 	%fd433, %fd429, %fd432;
	add.s32 	%r295, %r4, %r291;
	ld.shared.f64 	%fd434, [%r295];
	div.rn.f64 	%fd435, %fd433, %fd434;
	st.shared.f64 	[%r294], %fd435;
	ld.shared.f64 	%fd436, [%r292+-8];
	ld.shared.f64 	%fd437, [%r293+-8];
	mul.f64 	%fd438, %fd437, %fd435;
	sub.f64 	%fd439, %fd436, %fd438;
	ld.shared.f64 	%fd440, [%r295+-8];
	div.rn.f64 	%fd441, %fd439, %fd440;
	st.shared.f64 	[%r294+-8], %fd441;
	add.s32 	%r353, %r353, -2;
$L__BB1_54:
	and.b32  	%r296, %r108, 1;
	setp.eq.b32 	%p43, %r296, 1;
	not.pred 	%p44, %p43;
	@%p44 bra 	$L__BB1_56;
	shl.b32 	%r297, %r353, 3;
	add.s32 	%r298, %r6, %r297;
	ld.shared.f64 	%fd442, [%r298];
	add.s32 	%r299, %r5, %r297;
	ld.shared.f64 	%fd443, [%r299];
	add.s32 	%r300, %r107, %r297;
	ld.shared.f64 	%fd444, [%r300+8];
	mul.f64 	%fd445, %fd443, %fd444;
	sub.f64 	%fd446, %fd442, %fd445;
	add.s32 	%r301, %r4, %r297;
	ld.shared.f64 	%fd447, [%r301];
	div.rn.f64 	%fd448, %fd446, %fd447;
	st.shared.f64 	[%r300], %fd448;
$L__BB1_56:
	setp.lt.s32 	%p45, %r153, 1;
	@%p45 bra 	$L__BB1_68;
	and.b32  	%r123, %r153, 7;
	setp.lt.u32 	%p46, %r153, 8;
	mov.b32 	%r364, 0;
	@%p46 bra 	$L__BB1_60;
	and.b32  	%r364, %r153, 2147483640;
	neg.s32 	%r363, %r364;
	shl.b32 	%r126, %r152, 3;
	mad.lo.s32 	%r303, %r1, 40, 32;
	mov.u32 	%r304, _ZZ5adi_yPdS_S_iiE12sharedMemory;
	mad.lo.s32 	%r305, %r153, %r303, %r304;
	add.s32 	%r361, %r305, 32;
	mul.wide.s32 	%rd102, %r152, 8;
	mov.u32 	%r362, %r2;
$L__BB1_59:
	.pragma "nounroll";
	ld.shared.f64 	%fd449, [%r361+-32];
	mul.wide.s32 	%rd100, %r362, 8;
	add.s64 	%rd101, %rd1, %rd100;
	st.global.f64 	[%rd101], %fd449;
	ld.shared.f64 	%fd450, [%r361+-24];
	add.s64 	%rd103, %rd101, %rd102;
	st.global.f64 	[%rd103], %fd450;
	ld.shared.f64 	%fd451, [%r361+-16];
	add.s64 	%rd104, %rd103, %rd102;
	st.global.f64 	[%rd104], %fd451;
	ld.shared.f64 	%fd452, [%r361+-8];
	add.s64 	%rd105, %rd104, %rd102;
	st.global.f64 	[%rd105], %fd452;
	ld.shared.f64 	%fd453, [%r361];
	add.s64 	%rd106, %rd105, %rd102;
	st.global.f64 	[%rd106], %fd453;
	ld.shared.f64 	%fd454, [%r361+8];
	add.s64 	%rd107, %rd106, %rd102;
	st.global.f64 	[%rd107], %fd454;
	ld.shared.f64 	%fd455, [%r361+16];
	add.s64 	%rd108, %rd107, %rd102;
	st.global.f64 	[%rd108], %fd455;
	ld.shared.f64 	%fd456, [%r361+24];
	add.s64 	%rd109, %rd108, %rd102;
	st.global.f64 	[%rd109], %fd456;
	add.s32 	%r363, %r363, 8;
	add.s32 	%r362, %r362, %r126;
	add.s32 	%r361, %r361, 64;
	setp.ne.s32 	%p47, %r363, 0;
	@%p47 bra 	$L__BB1_59;
$L__BB1_60:
	setp.eq.s32 	%p48, %r123, 0;
	@%p48 bra 	$L__BB1_68;
	and.b32  	%r147, %r153, 3;
	setp.lt.u32 	%p49, %r123, 4;
	@%p49 bra 	$L__BB1_63;
	mad.lo.s32 	%r306, %r364, %r152, %r2;
	shl.b32 	%r307, %r364, 3;
	add.s32 	%r308, %r107, %r307;
	ld.shared.f64 	%fd457, [%r308];
	mul.wide.s32 	%rd110, %r306, 8;
	add.s64 	%rd111, %rd1, %rd110;
	st.global.f64 	[%rd111], %fd457;
	ld.shared.f64 	%fd458, [%r308+8];
	mul.wide.s32 	%rd112, %r152, 8;
	add.s64 	%rd113, %rd111, %rd112;
	st.global.f64 	[%rd113], %fd458;
	ld.shared.f64 	%fd459, [%r308+16];
	add.s64 	%rd114, %rd113, %rd112;
	st.global.f64 	[%rd114], %fd459;
	ld.shared.f64 	%fd460, [%r308+24];
	add.s64 	%rd115, %rd114, %rd112;
	st.global.f64 	[%rd115], %fd460;
	add.s32 	%r364, %r364, 4;
$L__BB1_63:
	setp.eq.s32 	%p50, %r147, 0;
	@%p50 bra 	$L__BB1_68;
	setp.eq.s32 	%p51, %r147, 1;
	@%p51 bra 	$L__BB1_66;
	mad.lo.s32 	%r309, %r364, %r152, %r2;
	shl.b32 	%r310, %r364, 3;
	add.s32 	%r311, %r107, %r310;
	ld.shared.f64 	%fd461, [%r311];
	mul.wide.s32 	%rd116, %r309, 8;
	add.s64 	%rd117, %rd1, %rd116;
	st.global.f64 	[%rd117], %fd461;
	ld.shared.f64 	%fd462, [%r311+8];
	mul.wide.s32 	%rd118, %r152, 8;
	add.s64 	%rd119, %rd117, %rd118;
	st.global.f64 	[%rd119], %fd462;
	add.s32 	%r364, %r364, 2;
$L__BB1_66:
	and.b32  	%r312, %r153, 1;
	setp.eq.b32 	%p52, %r312, 1;
	not.pred 	%p53, %p52;
	@%p53 bra 	$L__BB1_68;
	mad.lo.s32 	%r313, %r364, %r152, %r2;
	shl.b32 	%r314, %r364, 3;
	add.s32 	%r315, %r107, %r314;
	ld.shared.f64 	%fd463, [%r315];
	mul.wide.s32 	%rd120, %r313, 8;
	add.s64 	%rd121, %rd1, %rd120;
	st.global.f64 	[%rd121], %fd463;
$L__BB1_68:
	ret;

}


// ===== COMPILED SASS (sm_100) =====

	.target	sm_100

	.elftype	@"ET_EXEC"


//--------------------- .note.nv.tkinfo           --------------------------
	.section	.note.nv.tkinfo,"",@"SHT_NOTE"
	.sectionflags	@"SHF_NOTE_NV_TKINFO"
	.tkinfo
        /*0018*/ 	.word	0x00000002
        /*0030*/ 	.string	""
        /*0030*/ 	.string	"ptxas"
        /*0030*/ 	.string	"Cuda compilation tools, release 13.0, V13.0.88"
        /*0030*/ 	.string	"Build cuda_13.0.r13.0/compiler.36424714_0"
        /*0030*/ 	.string	"-arch sm_100 -m 64 "



//--------------------- .note.nv.cuinfo           --------------------------
	.section	.note.nv.cuinfo,"",@"SHT_NOTE"
	.sectionflags	@"SHF_NOTE_NV_CUINFO"
        /*0018*/ 	.short	0x0002
        /*001a*/ 	.short	0x0064
        /*001c*/ 	.short	0x0082
	.zero		2


//--------------------- .nv.info                  --------------------------
	.section	.nv.info,"",@"SHT_CUDA_INFO"
	.align	4


	//----- nvinfo : EIATTR_REGCOUNT
	.align		4
        /*0000*/ 	.byte	0x04, 0x2f
        /*0002*/ 	.short	(.L_1 - .L_0)
	.align		4
.L_0:
        /*0004*/ 	.word	index@(_Z5adi_xPdS_S_ii)
        /*0008*/ 	.word	0x00000028


	//----- nvinfo : EIATTR_FRAME_SIZE
	.align		4
.L_1:
        /*000c*/ 	.byte	0x04, 0x11
        /*000e*/ 	.short	(.L_3 - .L_2)
	.align		4
.L_2:
        /*0010*/ 	.word	index@($__internal_1_$__cuda_sm20_div_rn_f64_full)
        /*0014*/ 	.word	0x00000000


	//----- nvinfo : EIATTR_FRAME_SIZE
	.align		4
.L_3:
        /*0018*/ 	.byte	0x04, 0x11
        /*001a*/ 	.short	(.L_5 - .L_4)
	.align		4
.L_4:
        /*001c*/ 	.word	index@(_Z5adi_xPdS_S_ii)
        /*0020*/ 	.word	0x00000000


	//----- nvinfo : EIATTR_REGCOUNT
	.align		4
.L_5:
        /*0024*/ 	.byte	0x04, 0x2f
        /*0026*/ 	.short	(.L_7 - .L_6)
	.align		4
.L_6:
        /*0028*/ 	.word	index@(_Z5adi_yPdS_S_ii)
        /*002c*/ 	.word	0x00000028


	//----- nvinfo : EIATTR_FRAME_SIZE
	.align		4
.L_7:
        /*0030*/ 	.byte	0x04, 0x11
        /*0032*/ 	.short	(.L_9 - .L_8)
	.align		4
.L_8:
        /*0034*/ 	.word	index@($__internal_0_$__cuda_sm20_div_rn_f64_full)
        /*0038*/ 	.word	0x00000000


	//----- nvinfo : EIATTR_FRAME_SIZE
	.align		4
.L_9:
        /*003c*/ 	.byte	0x04, 0x11
        /*003e*/ 	.short	(.L_11 - .L_10)
	.align		4
.L_10:
        /*0040*/ 	.word	index@(_Z5adi_yPdS_S_ii)
        /*0044*/ 	.word	0x00000000


	//----- nvinfo : EIATTR_MIN_STACK_SIZE
	.align		4
.L_11:
        /*0048*/ 	.byte	0x04, 0x12
        /*004a*/ 	.short	(.L_13 - .L_12)
	.align		4
.L_12:
        /*004c*/ 	.word	index@(_Z5adi_yPdS_S_ii)
        /*0050*/ 	.word	0x00000000


	//----- nvinfo : EIATTR_MIN_STACK_SIZE
	.align		4
.L_13:
        /*0054*/ 	.byte	0x04, 0x12
        /*0056*/ 	.short	(.L_15 - .L_14)
	.align		4
.L_14:
        /*0058*/ 	.word	index@(_Z5adi_xPdS_S_ii)
        /*005c*/ 	.word	0x00000000
.L_15:


//--------------------- .nv.compat                --------------------------
	.section	.nv.compat,"",@"SHT_CUDA_COMPAT_INFO"
	.align	4
        /*0000*/ 	.byte	0x02, 0x09, 0x00, 0x00, 0x02, 0x02, 0x01, 0x00, 0x02, 0x05, 0x05, 0x00, 0x03, 0x07, 0x01, 0x01
        /*0010*/ 	.byte	0x02, 0x03, 0x00, 0x00, 0x02, 0x06, 0x01, 0x00, 0x04, 0x0b, 0x08, 0x00, 0x01, 0x00, 0x00, 0x00
        /*0020*/ 	.byte	0x00, 0x00, 0x00, 0x00


//--------------------- .nv.info._Z5adi_yPdS_S_ii --------------------------
	.section	.nv.info._Z5adi_yPdS_S_ii,"",@"SHT_CUDA_INFO"
	.sectionflags	@""
	.align	4


	//----- nvinfo : EIATTR_CUDA_API_VERSION
	.align		4
        /*0000*/ 	.byte	0x04, 0x37
        /*0002*/ 	.short	(.L_17 - .L_16)
.L_16:
        /*0004*/ 	.word	0x00000082


	//----- nvinfo : EIATTR_KPARAM_INFO
	.align		4
.L_17:
        /*0008*/ 	.byte	0x04, 0x17
        /*000a*/ 	.short	(.L_19 - .L_18)
.L_18:
        /*000c*/ 	.word	0x00000000
        /*0010*/ 	.short	0x0004
        /*0012*/ 	.short	0x001c
        /*0014*/ 	.byte	0x00, 0xf0, 0x11, 0x00


	//----- nvinfo : EIATTR_KPARAM_INFO
	.align		4
.L_19:
        /*0018*/ 	.byte	0x04, 0x17
        /*001a*/ 	.short	(.L_21 - .L_20)
.L_20:
        /*001c*/ 	.word	0x00000000
        /*0020*/ 	.short	0x0003
        /*0022*/ 	.short	0x0018
        /*0024*/ 	.byte	0x00, 0xf0, 0x11, 0x00


	//----- nvinfo : EIATTR_KPARAM_INFO
	.align		4
.L_21:
        /*0028*/ 	.byte	0x04, 0x17
        /*002a*/ 	.short	(.L_23 - .L_22)
.L_22:
        /*002c*/ 	.word	0x00000000
        /*0030*/ 	.short	0x0002
        /*0032*/ 	.short	0x0010
        /*0034*/ 	.byte	0x00, 0xf5, 0x21, 0x00


	//----- nvinfo : EIATTR_KPARAM_INFO
	.align		4
.L_23:
        /*0038*/ 	.byte	0x04, 0x17
        /*003a*/ 	.short	(.L_25 - .L_24)
.L_24:
        /*003c*/ 	.word	0x00000000
        /*0040*/ 	.short	0x0001
        /*0042*/ 	.short	0x0008
        /*0044*/ 	.byte	0x00, 0xf5, 0x21, 0x00


	//----- nvinfo : EIATTR_KPARAM_INFO
	.align		4
.L_25:
        /*0048*/ 	.byte	0x04, 0x17
        /*004a*/ 	.short	(.L_27 - .L_26)
.L_26:
        /*004c*/ 	.word	0x00000000
        /*0050*/ 	.short	0x0000
        /*0052*/ 	.short	0x0000
        /*0054*/ 	.byte	0x00, 0xf5, 0x21, 0x00


	//----- nvinfo : EIATTR_SPARSE_MMA_MASK
	.align		4
.L_27:
        /*0058*/ 	.byte	0x03, 0x50
        /*005a*/ 	.short	0x0000


	//----- nvinfo : EIATTR_MAXREG_COUNT
	.align		4
        /*005c*/ 	.byte	0x03, 0x1b
        /*005e*/ 	.short	0x00ff


	//----- nvinfo : EIATTR_NUM_BARRIERS
	.align		4
        /*0060*/ 	.byte	0x02, 0x4c
        /*0062*/ 	.byte	0x01
	.zero		1


	//----- nvinfo : EIATTR_MERCURY_ISA_VERSION
	.align		4
        /*0064*/ 	.byte	0x03, 0x5f
        /*0066*/ 	.short	0x0101


	//----- nvinfo : EIATTR_VRC_CTA_INIT_COUNT
	.align		4
        /*0068*/ 	.byte	0x02, 0x4a
	.zero		1
	.zero		1


	//----- nvinfo : EIATTR_EXIT_INSTR_OFFSETS
	.align		4
        /*006c*/ 	.byte	0x04, 0x1c
        /*006e*/ 	.short	(.L_29 - .L_28)


	//   ....[0]....
.L_28:
        /*0070*/ 	.word	0x00002110


	//   ....[1]....
        /*0074*/ 	.word	0x00005a20


	//   ....[2]....
        /*0078*/ 	.word	0x00005d10


	//   ....[3]....
        /*007c*/ 	.word	0x00005e70


	//   ....[4]....
        /*0080*/ 	.word	0x00005f70


	//   ....[5]....
        /*0084*/ 	.word	0x00005ff0


	//----- nvinfo : EIATTR_CRS_STACK_SIZE
	.align		4
.L_29:
        /*0088*/ 	.byte	0x04, 0x1e
        /*008a*/ 	.short	(.L_31 - .L_30)
.L_30:
        /*008c*/ 	.word	0x00000000


	//----- nvinfo : EIATTR_CBANK_PARAM_SIZE
	.align		4
.L_31:
        /*0090*/ 	.byte	0x03, 0x19
        /*0092*/ 	.short	0x0020


	//----- nvinfo : EIATTR_PARAM_CBANK
	.align		4
        /*0094*/ 	.byte	0x04, 0x0a
        /*0096*/ 	.short	(.L_33 - .L_32)
	.align		4
.L_32:
        /*0098*/ 	.word	index@(.nv.constant0._Z5adi_yPdS_S_ii)
        /*009c*/ 	.short	0x0380
        /*009e*/ 	.short	0x0020


	//----- nvinfo : EIATTR_SW_WAR
	.align		4
.L_33:
        /*00a0*/ 	.byte	0x04, 0x36
        /*00a2*/ 	.short	(.L_35 - .L_34)
.L_34:
        /*00a4*/ 	.word	0x00000008
.L_35:


//--------------------- .nv.info._Z5adi_xPdS_S_ii --------------------------
	.section	.nv.info._Z5adi_xPdS_S_ii,"",@"SHT_CUDA_INFO"
	.sectionflags	@""
	.align	4


	//----- nvinfo : EIATTR_CUDA_API_VERSION
	.align		4
        /*0000*/ 	.byte	0x04, 0x37
        /*0002*/ 	.short	(.L_37 - .L_36)
.L_36:
        /*0004*/ 	.word	0x00000082


	//----- nvinfo : EIATTR_KPARAM_INFO
	.align		4
.L_37:
        /*0008*/ 	.byte	0x04, 0x17
        /*000a*/ 	.short	(.L_39 - .L_38)
.L_38:
        /*000c*/ 	.word	0x00000000
        /*0010*/ 	.short	0x0004
        /*0012*/ 	.short	0x001c
        /*0014*/ 	.byte	0x00, 0xf0, 0x11, 0x00


	//----- nvinfo : EIATTR_KPARAM_INFO
	.align		4
.L_39:
        /*0018*/ 	.byte	0x04, 0x17
        /*001a*/ 	.short	(.L_41 - .L_40)
.L_40:
        /*001c*/ 	.word	0x00000000
        /*0020*/ 	.short	0x0003
        /*0022*/ 	.short	0x0018
        /*0024*/ 	.byte	0x00, 0xf0, 0x11, 0x00


	//----- nvinfo : EIATTR_KPARAM_INFO
	.align		4
.L_41:
        /*0028*/ 	.byte	0x04, 0x17
        /*002a*/ 	.short	(.L_43 - .L_42)
.L_42:
        /*002c*/ 	.word	0x00000000
        /*0030*/ 	.short	0x0002
        /*0032*/ 	.short	0x0010
        /*0034*/ 	.byte	0x00, 0xf5, 0x21, 0x00


	//----- nvinfo : EIATTR_KPARAM_INFO
	.align		4
.L_43:
        /*0038*/ 	.byte	0x04, 0x17
        /*003a*/ 	.short	(.L_45 - .L_44)
.L_44:
        /*003c*/ 	.word	0x00000000
        /*0040*/ 	.short	0x0001
        /*0042*/ 	.short	0x0008
        /*0044*/ 	.byte	0x00, 0xf5, 0x21, 0x00


	//----- nvinfo : EIATTR_KPARAM_INFO
	.align		4
.L_45:
        /*0048*/ 	.byte	0x04, 0x17
        /*004a*/ 	.short	(.L_47 - .L_46)
.L_46:
        /*004c*/ 	.word	0x00000000
        /*0050*/ 	.short	0x0000
        /*0052*/ 	.short	0x0000
        /*0054*/ 	.byte	0x00, 0xf5, 0x21, 0x00


	//----- nvinfo : EIATTR_SPARSE_MMA_MASK
	.align		4
.L_47:
        /*0058*/ 	.byte	0x03, 0x50
        /*005a*/ 	.short	0x0000


	//----- nvinfo : EIATTR_MAXREG_COUNT
	.align		4
        /*005c*/ 	.byte	0x03, 0x1b
        /*005e*/ 	.short	0x00ff


	//----- nvinfo : EIATTR_NUM_BARRIERS
	.align		4
        /*0060*/ 	.byte	0x02, 0x4c
        /*0062*/ 	.byte	0x01
	.zero		1


	//----- nvinfo : EIATTR_MERCURY_ISA_VERSION
	.align		4
        /*0064*/ 	.byte	0x03, 0x5f
        /*0066*/ 	.short	0x0101


	//----- nvinfo : EIATTR_VRC_CTA_INIT_COUNT
	.align		4
        /*0068*/ 	.byte	0x02, 0x4a
	.zero		1
	.zero		1


	//----- nvinfo : EIATTR_EXIT_INSTR_OFFSETS
	.align		4
        /*006c*/ 	.byte	0x04, 0x1c
        /*006e*/ 	.short	(.L_49 - .L_48)


	//   ....[0]....
.L_48:
        /*0070*/ 	.word	0x00002120


	//   ....[1]....
        /*0074*/ 	.word	0x00005a50


	//   ....[2]....
        /*0078*/ 	.word	0x00005d10


	//   ....[3]....
        /*007c*/ 	.word	0x00005e30


	//   ....[4]....
        /*0080*/ 	.word	0x00005f10


	//   ....[5]....
        /*0084*/ 	.word	0x00005f80


	//----- nvinfo : EIATTR_CRS_STACK_SIZE
	.align		4
.L_49:
        /*0088*/ 	.byte	0x04, 0x1e
        /*008a*/ 	.short	(.L_51 - .L_50)
.L_50:
        /*008c*/ 	.word	0x00000000


	//----- nvinfo : EIATTR_CBANK_PARAM_SIZE
	.align		4
.L_51:
        /*0090*/ 	.byte	0x03, 0x19
        /*0092*/ 	.short	0x0020


	//----- nvinfo : EIATTR_PARAM_CBANK
	.align		4
        /*0094*/ 	.byte	0x04, 0x0a
        /*0096*/ 	.short	(.L_53 - .L_52)
	.align		4
.L_52:
        /*0098*/ 	.word	index@(.nv.constant0._Z5adi_xPdS_S_ii)
        /*009c*/ 	.short	0x0380
        /*009e*/ 	.short	0x0020


	//----- nvinfo : EIATTR_SW_WAR
	.align		4
.L_53:
        /*00a0*/ 	.byte	0x04, 0x36
        /*00a2*/ 	.short	(.L_55 - .L_54)
.L_54:
        /*00a4*/ 	.word	0x00000008
.L_55:


//--------------------- .nv.callgraph             --------------------------
	.section	.nv.callgraph,"",@"SHT_CUDA_CALLGRAPH"
	.align	4
	.sectionentsize	8
	.align		4
        /*0000*/ 	.word	0x00000000
	.align		4
        /*0004*/ 	.word	0xffffffff
	.align		4
        /*0008*/ 	.word	0x00000000
	.align		4
        /*000c*/ 	.word	0xfffffffe
	.align		4
        /*0010*/ 	.word	0x00000000
	.align		4
        /*0014*/ 	.word	0xfffffffd
	.align		4
        /*0018*/ 	.word	0x00000000
	.align		4
        /*001c*/ 	.word	0xfffffffc


//--------------------- .text._Z5adi_yPdS_S_ii    --------------------------
	.section	.text._Z5adi_yPdS_S_ii,"ax",@progbits
	.align	128
        .global         _Z5adi_yPdS_S_ii
        .type           _Z5adi_yPdS_S_ii,@function
        .size           _Z5adi_yPdS_S_ii,(.L_x_190 - _Z5adi_yPdS_S_ii)
        .other          _Z5adi_yPdS_S_ii,@"STO_CUDA_ENTRY STV_DEFAULT"
_Z5adi_yPdS_S_ii:
.text._Z5adi_yPdS_S_ii:
[----:B------:R-:W-:Y:S01]  /*0000*/  LDC R1, c[0x0][0x37c] ;  /* 0x0000df00ff017b82 */ /* 0x000fe20000000800 */
[----:B------:R-:W0:Y:S07]  /*0010*/  S2R R5, SR_TID.X ;  /* 0x0000000000057919 */ /* 0x000e2e0000002100 */
[----:B------:R-:W0:Y:S01]  /*0020*/  S2UR UR4, SR_CTAID.X ;  /* 0x00000000000479c3 */ /* 0x000e220000002500 */
[----:B------:R-:W-:Y:S01]  /*0030*/  MOV R6, 0x400 ;  /* 0x0000040000067802 */ /* 0x000fe20000000f00 */
[----:B------:R-:W1:Y:S01]  /*0040*/  LDCU.64 UR6, c[0x0][0x358] ;  /* 0x00006b00ff0677ac */ /* 0x000e620008000a00 */
[----:B------:R-:W2:Y:S01]  /*0050*/  S2R R3, SR_CgaCtaId ;  /* 0x0000000000037919 */ /* 0x000ea20000008800 */
[----:B------:R-:W-:Y:S04]  /*0060*/  BSSY.RECONVERGENT B0, `(.L_x_0) ;  /* 0x0000207000007945 */ /* 0x000fe80003800200 */
[----:B------:R-:W0:Y:S08]  /*0070*/  LDC R4, c[0x0][0x360] ;  /* 0x0000d800ff047b82 */ /* 0x000e300000000800 */
[----:B------:R-:W3:Y:S01]  /*0080*/  LDC R7, c[0x0][0x39c] ;  /* 0x0000e700ff077b82 */ /* 0x000ee20000000800 */
[----:B0-----:R-:W-:Y:S01]  /*0090*/  IMAD R4, R4, UR4, R5 ;  /* 0x0000000404047c24 */ /* 0x001fe2000f8e0205 */
[----:B--2---:R-:W-:-:S04]  /*00a0*/  LEA R6, R3, R6, 0x18 ;  /* 0x0000000603067211 */ /* 0x004fc800078ec0ff */
[----:B------:R-:W-:Y:S01]  /*00b0*/  ISETP.NE.AND P0, PT, R4, RZ, PT ;  /* 0x000000ff0400720c */ /* 0x000fe20003f05270 */
[----:B---3--:R-:W-:-:S04]  /*00c0*/  IMAD R9, R5, R7, RZ ;  /* 0x0000000705097224 */ /* 0x008fc800078e02ff */
[----:B------:R-:W-:-:S04]  /*00d0*/  IMAD R9, R9, 0x28, R6 ;  /* 0x0000002809097824 */ /* 0x000fc800078e0206 */
[----:B------:R-:W-:-:S04]  /*00e0*/  IMAD R3, R7, 0x8, R9 ;  /* 0x0000000807037824 */ /* 0x000fc800078e0209 */
[----:B------:R-:W-:-:S05]  /*00f0*/  IMAD R2, R7, 0x8, R3 ;  /* 0x0000000807027824 */ /* 0x000fca00078e0203 */
[----:B------:R-:W-:Y:S01]  /*0100*/  LEA R0, R7, R2, 0x3 ;  /* 0x0000000207007211 */ /* 0x000fe200078e18ff */
[----:B-1----:R-:W-:Y:S06]  /*0110*/  @P0 BRA `(.L_x_1) ;  /* 0x00000008008c0947 */ /* 0x002fec0003800000 */
[----:B------:R-:W-:-:S13]  /*0120*/  ISETP.GE.AND P0, PT, R7, 0x1, PT ;  /* 0x000000010700780c */ /* 0x000fda0003f06270 */
[----:B------:R-:W-:Y:S05]  /*0130*/  @!P0 BRA `(.L_x_2) ;  /* 0x0000001c00e48947 */ /* 0x000fea0003800000 */
[----:B------:R-:W-:Y:S02]  /*0140*/  VIADD R8, R7, 0xffffffff ;  /* 0xffffffff07087836 */ /* 0x000fe40000000000 */
[----:B------:R-:W-:-:S03]  /*0150*/  IMAD.MOV.U32 R36, RZ, RZ, RZ ;  /* 0x000000ffff247224 */ /* 0x000fc600078e00ff */
[----:B------:R-:W-:Y:S02]  /*0160*/  ISETP.GE.U32.AND P0, PT, R8, 0x3, PT ;  /* 0x000000030800780c */ /* 0x000fe40003f06070 */
[----:B------:R-:W-:-:S11]  /*0170*/  LOP3.LUT R8, R7, 0x3, RZ, 0xc0, !PT ;  /* 0x0000000307087812 */ /* 0x000fd600078ec0ff */
[----:B------:R-:W-:Y:S05]  /*0180*/  @!P0 BRA `(.L_x_3) ;  /* 0x0000000400548947 */ /* 0x000fea0003800000 */
[----:B------:R-:W-:Y:S01]  /*0190*/  IMAD R11, R5, 0x28, RZ ;  /* 0x00000028050b7824 */ /* 0x000fe200078e02ff */
[----:B------:R-:W-:Y:S02]  /*01a0*/  LOP3.LUT R10, R7, 0x7ffffffc, RZ, 0xc0, !PT ;  /* 0x7ffffffc070a7812 */ /* 0x000fe400078ec0ff */
[----:B------:R-:W-:Y:S01]  /*01b0*/  CS2R R30, SRZ ;  /* 0x00000000001e7805 */ /* 0x000fe2000001ff00 */
[C---:B------:R-:W-:Y:S01]  /*01c0*/  VIADD R13, R11.reuse, 0x8 ;  /* 0x000000080b0d7836 */ /* 0x040fe20000000000 */
[C---:B------:R-:W-:Y:S01]  /*01d0*/  IADD3 R12, PT, PT, R11.reuse, 0x18, RZ ;  /* 0x000000180b0c7810 */ /* 0x040fe20007ffe0ff */
[----:B------:R-:W-:Y:S01]  /*01e0*/  VIADD R14, R11, 0x10 ;  /* 0x000000100b0e7836 */ /* 0x000fe20000000000 */
[----:B------:R-:W-:Y:S01]  /*01f0*/  IADD3 R34, PT, PT, -R10, RZ, RZ ;  /* 0x000000ff0a227210 */ /* 0x000fe20007ffe1ff */
[-CC-:B------:R-:W-:Y:S02]  /*0200*/  IMAD R13, R13, R7.reuse, R6.reuse ;  /* 0x000000070d0d7224 */ /* 0x180fe400078e0206 */
[----:B------:R-:W-:-:S02]  /*0210*/  IMAD R11, R11, R7, R6 ;  /* 0x000000070b0b7224 */ /* 0x000fc400078e0206 */
[-CC-:B------:R-:W-:Y:S01]  /*0220*/  IMAD R12, R12, R7.reuse, R6.reuse ;  /* 0x000000070c0c7224 */ /* 0x180fe200078e0206 */
[----:B------:R-:W-:Y:S01]  /*0230*/  IADD3 R33, PT, PT, R13, 0x10, RZ ;  /* 0x000000100d217810 */ /* 0x000fe20007ffe0ff */
[----:B------:R-:W-:Y:S02]  /*0240*/  IMAD R14, R14, R7, R6 ;  /* 0x000000070e0e7224 */ /* 0x000fe400078e0206 */
[----:B------:R-:W-:Y:S02]  /*0250*/  VIADD R11, R11, 0x10 ;  /* 0x000000100b0b7836 */ /* 0x000fe40000000000 */
[----:B------:R-:W-:Y:S02]  /*0260*/  VIADD R35, R12, 0x10 ;  /* 0x000000100c237836 */ /* 0x000fe40000000000 */
[----:B------:R-:W-:-:S07]  /*0270*/  VIADD R37, R14, 0x10 ;  /* 0x000000100e257836 */ /* 0x000fce0000000000 */
.L_x_4:
[----:B------:R-:W0:Y:S08]  /*0280*/  LDC.64 R18, c[0x0][0x388] ;  /* 0x0000e200ff127b82 */ /* 0x000e300000000a00 */
[----:B------:R-:W1:Y:S08]  /*0290*/  LDC.64 R28, c[0x0][0x390] ;  /* 0x0000e400ff1c7b82 */ /* 0x000e700000000a00 */
[----:B------:R-:W2:Y:S01]  /*02a0*/  LDC.64 R22, c[0x0][0x380] ;  /* 0x0000e000ff167b82 */ /* 0x000ea20000000a00 */
[----:B0-----:R-:W-:-:S07]  /*02b0*/  IMAD.WIDE R18, R30, 0x8, R18 ;  /* 0x000000081e127825 */ /* 0x001fce00078e0212 */
[----:B------:R-:W0:Y:S01]  /*02c0*/  LDC R32, c[0x0][0x398] ;  /* 0x0000e600ff207b82 */ /* 0x000e220000000800 */
[----:B------:R-:W3:Y:S01]  /*02d0*/  LDG.E.64 R24, desc[UR6][R18.64+0x10] ;  /* 0x0000100612187981 */ /* 0x000ee2000c1e1b00 */
[----:B-1----:R-:W-:-:S03]  /*02e0*/  IMAD.WIDE R28, R31, 0x8, R28 ;  /* 0x000000081f1c7825 */ /* 0x002fc600078e021c */
[----:B------:R-:W4:Y:S04]  /*02f0*/  LDG.E.64 R20, desc[UR6][R18.64+0x18] ;  /* 0x0000180612147981 */ /* 0x000f28000c1e1b00 */
[----:B------:R-:W3:Y:S01]  /*0300*/  LDG.E.64 R14, desc[UR6][R28.64] ;  /* 0x000000061c0e7981 */ /* 0x000ee2000c1e1b00 */
[----:B--2---:R-:W-:-:S05]  /*0310*/  IMAD.WIDE R22, R31, 0x8, R22 ;  /* 0x000000081f167825 */ /* 0x004fca00078e0216 */
[----:B------:R-:W3:Y:S01]  /*0320*/  LDG.E.64 R12, desc[UR6][R22.64+0x8] ;  /* 0x00000806160c7981 */ /* 0x000ee2000c1e1b00 */
[----:B0-----:R-:W-:-:S05]  /*0330*/  IMAD.WIDE R26, R32, 0x28, R18 ;  /* 0x00000028201a7825 */ /* 0x001fca00078e0212 */
[----:B------:R-:W2:Y:S01]  /*0340*/  LDG.E.64 R16, desc[UR6][R26.64+0x18] ;  /* 0x000018061a107981 */ /* 0x000ea2000c1e1b00 */
[----:B---3--:R-:W-:-:S03]  /*0350*/  DFMA R24, -R12, R24, R14 ;  /* 0x000000180c18722b */ /* 0x008fc6000000010e */
[----:B------:R-:W3:Y:S04]  /*0360*/  LDG.E.64 R14, desc[UR6][R18.64] ;  /* 0x00000006120e7981 */ /* 0x000ee8000c1e1b00 */
[----:B------:R-:W5:Y:S01]  /*0370*/  LDG.E.64 R12, desc[UR6][R18.64+0x20] ;  /* 0x00002006120c7981 */ /* 0x000f62000c1e1b00 */
[----:B------:R-:W-:-:S03]  /*0380*/  IMAD.WIDE R28, R32, 0x8, R28 ;  /* 0x00000008201c7825 */ /* 0x000fc600078e021c */
[----:B----4-:R0:W-:Y:S01]  /*0390*/  STS.64 [R11+-0x10], R20 ;  /* 0xfffff0140b007388 */ /* 0x0101e20000000a00 */
[----:B------:R-:W-:-:S03]  /*03a0*/  IMAD.WIDE R22, R32, 0x8, R22 ;  /* 0x0000000820167825 */ /* 0x000fc600078e0216 */
[----:B------:R1:W4:Y:S04]  /*03b0*/  LDG.E.64 R18, desc[UR6][R28.64] ;  /* 0x000000061c127981 */ /* 0x000328000c1e1b00 */
[----:B0-----:R-:W4:Y:S04]  /*03c0*/  LDG.E.64 R20, desc[UR6][R26.64] ;  /* 0x000000061a147981 */ /* 0x001f28000c1e1b00 */
[----:B---3--:R0:W-:Y:S04]  /*03d0*/  STS.64 [R33+-0x10], R14 ;  /* 0xfffff00e21007388 */ /* 0x0081e80000000a00 */
[----:B-----5:R3:W-:Y:S04]  /*03e0*/  STS.64 [R37+-0x10], R12 ;  /* 0xfffff00c25007388 */ /* 0x0207e80000000a00 */
[----:B------:R-:W-:Y:S04]  /*03f0*/  STS.64 [R35+-0x10], R24 ;  /* 0xfffff01823007388 */ /* 0x000fe80000000a00 */
[----:B0-----:R-:W5:Y:S04]  /*0400*/  LDG.E.64 R14, desc[UR6][R26.64+0x20] ;  /* 0x000020061a0e7981 */ /* 0x001f68000c1e1b00 */
[----:B--2---:R0:W-:Y:S04]  /*0410*/  STS.64 [R11+-0x8], R16 ;  /* 0xfffff8100b007388 */ /* 0x0041e80000000a00 */
[----:B---3--:R-:W2:Y:S04]  /*0420*/  LDG.E.64 R12, desc[UR6][R26.64+0x10] ;  /* 0x000010061a0c7981 */ /* 0x008ea8000c1e1b00 */
[----:B0-----:R0:W2:Y:S01]  /*0430*/  LDG.E.64 R16, desc[UR6][R22.64+0x8] ;  /* 0x0000080616107981 */ /* 0x0010a2000c1e1b00 */
[----:B-1----:R-:W-:-:S03]  /*0440*/  IMAD.WIDE R28, R32, 0x8, R28 ;  /* 0x00000008201c7825 */ /* 0x002fc600078e021c */
[----:B----4-:R1:W-:Y:S04]  /*0450*/  STS.64 [R33+-0x8], R20 ;  /* 0xfffff81421007388 */ /* 0x0103e80000000a00 */
[----:B------:R-:W3:Y:S01]  /*0460*/  LDG.E.64 R24, desc[UR6][R28.64] ;  /* 0x000000061c187981 */ /* 0x000ee2000c1e1b00 */
[----:B0-----:R-:W-:-:S05]  /*0470*/  IMAD.WIDE R22, R32, 0x8, R22 ;  /* 0x0000000820167825 */ /* 0x001fca00078e0216 */
[----:B-1----:R-:W3:Y:S04]  /*0480*/  LDG.E.64 R20, desc[UR6][R22.64+0x8] ;  /* 0x0000080616147981 */ /* 0x002ee8000c1e1b00 */
[----:B-----5:R0:W-:Y:S02]  /*0490*/  STS.64 [R37+-0x8], R14 ;  /* 0xfffff80e25007388 */ /* 0x0201e40000000a00 */
[----:B0-----:R-:W-:Y:S01]  /*04a0*/  IMAD.WIDE R14, R32, 0x28, R26 ;  /* 0x00000028200e7825 */ /* 0x001fe200078e021a */
[----:B--2---:R-:W-:-:S04]  /*04b0*/  DFMA R12, -R16, R12, R18 ;  /* 0x0000000c100c722b */ /* 0x004fc80000000112 */
[----:B------:R-:W3:Y:S04]  /*04c0*/  LDG.E.64 R18, desc[UR6][R14.64+0x10] ;  /* 0x000010060e127981 */ /* 0x000ee8000c1e1b00 */
[----:B------:R-:W2:Y:S04]  /*04d0*/  LDG.E.64 R16, desc[UR6][R14.64+0x18] ;  /* 0x000018060e107981 */ /* 0x000ea8000c1e1b00 */
[----:B------:R0:W-:Y:S04]  /*04e0*/  STS.64 [R35+-0x8], R12 ;  /* 0xfffff80c23007388 */ /* 0x0001e80000000a00 */
[----:B0-----:R-:W4:Y:S01]  /*04f0*/  LDG.E.64 R12, desc[UR6][R14.64] ;  /* 0x000000060e0c7981 */ /* 0x001f22000c1e1b00 */
[----:B------:R-:W-:Y:S01]  /*0500*/  IMAD.WIDE R26, R32, 0x28, R14 ;  /* 0x00000028201a7825 */ /* 0x000fe200078e020e */
[----:B---3--:R-:W-:-:S03]  /*0510*/  DFMA R18, -R20, R18, R24 ;  /* 0x000000121412722b */ /* 0x008fc60000000118 */
[C---:B------:R-:W-:Y:S01]  /*0520*/  IMAD.WIDE R24, R32.reuse, 0x8, R28 ;  /* 0x0000000820187825 */ /* 0x040fe200078e021c */
[----:B--2---:R0:W-:Y:S03]  /*0530*/  STS.64 [R11], R16 ;  /* 0x000000100b007388 */ /* 0x0041e60000000a00 */
[----:B------:R-:W-:Y:S02]  /*0540*/  IMAD.WIDE R20, R32, 0x8, R22 ;  /* 0x0000000820147825 */ /* 0x000fe400078e0216 */
[----:B------:R-:W2:Y:S04]  /*0550*/  LDG.E.64 R24, desc[UR6][R24.64] ;  /* 0x0000000618187981 */ /* 0x000ea8000c1e1b00 */
[----:B------:R-:W2:Y:S04]  /*0560*/  LDG.E.64 R20, desc[UR6][R20.64+0x8] ;  /* 0x0000080614147981 */ /* 0x000ea8000c1e1b00 */
[----:B------:R-:W2:Y:S04]  /*0570*/  LDG.E.64 R22, desc[UR6][R26.64+0x10] ;  /* 0x000010061a167981 */ /* 0x000ea8000c1e1b00 */
[----:B----4-:R1:W-:Y:S04]  /*0580*/  STS.64 [R33], R12 ;  /* 0x0000000c21007388 */ /* 0x0103e80000000a00 */
[----:B0-----:R-:W3:Y:S04]  /*0590*/  LDG.E.64 R16, desc[UR6][R26.64+0x18] ;  /* 0x000018061a107981 */ /* 0x001ee8000c1e1b00 */
[----:B------:R-:W4:Y:S04]  /*05a0*/  LDG.E.64 R28, desc[UR6][R26.64+0x20] ;  /* 0x000020061a1c7981 */ /* 0x000f28000c1e1b00 */
[----:B-1----:R-:W5:Y:S04]  /*05b0*/  LDG.E.64 R12, desc[UR6][R14.64+0x20] ;  /* 0x000020060e0c7981 */ /* 0x002f68000c1e1b00 */
[----:B------:R-:W4:Y:S01]  /*05c0*/  LDG.E.64 R14, desc[UR6][R26.64] ;  /* 0x000000061a0e7981 */ /* 0x000f22000c1e1b00 */
[----:B------:R-:W-:-:S05]  /*05d0*/  VIADD R34, R34, 0x4 ;  /* 0x0000000422227836 */ /* 0x000fca0000000000 */
[----:B------:R-:W-:Y:S01]  /*05e0*/  ISETP.NE.AND P0, PT, R34, RZ, PT ;  /* 0x000000ff2200720c */ /* 0x000fe20003f05270 */
[C---:B------:R-:W-:Y:S01]  /*05f0*/  IMAD R30, R32.reuse, 0x14, R30 ;  /* 0x00000014201e7824 */ /* 0x040fe200078e021e */
[----:B------:R-:W-:Y:S01]  /*0600*/  LEA R31, R32, R31, 0x2 ;  /* 0x0000001f201f7211 */ /* 0x000fe200078e10ff */
[----:B--2---:R-:W-:Y:S01]  /*0610*/  DFMA R22, -R20, R22, R24 ;  /* 0x000000161416722b */ /* 0x004fe20000000118 */
[----:B-----5:R-:W-:Y:S04]  /*0620*/  STS.64 [R37], R12 ;  /* 0x0000000c25007388 */ /* 0x020fe80000000a00 */
[----:B------:R-:W-:Y:S04]  /*0630*/  STS.64 [R35], R18 ;  /* 0x0000001223007388 */ /* 0x000fe80000000a00 */
[----:B---3--:R0:W-:Y:S04]  /*0640*/  STS.64 [R11+0x8], R16 ;  /* 0x000008100b007388 */ /* 0x0081e80000000a00 */
[----:B----4-:R1:W-:Y:S04]  /*0650*/  STS.64 [R33+0x8], R14 ;  /* 0x0000080e21007388 */ /* 0x0103e80000000a00 */
[----:B------:R2:W-:Y:S04]  /*0660*/  STS.64 [R37+0x8], R28 ;  /* 0x0000081c25007388 */ /* 0x0005e80000000a00 */
[----:B------:R3:W-:Y:S01]  /*0670*/  STS.64 [R35+0x8], R22 ;  /* 0x0000081623007388 */ /* 0x0007e20000000a00 */
[----:B0-----:R-:W-:-:S02]  /*0680*/  VIADD R11, R11, 0x20 ;  /* 0x000000200b0b7836 */ /* 0x001fc40000000000 */
[----:B-1----:R-:W-:Y:S01]  /*0690*/  VIADD R33, R33, 0x20 ;  /* 0x0000002021217836 */ /* 0x002fe20000000000 */
[----:B--2---:R-:W-:Y:S01]  /*06a0*/  IADD3 R37, PT, PT, R37, 0x20, RZ ;  /* 0x0000002025257810 */ /* 0x004fe20007ffe0ff */
[----:B---3--:R-:W-:Y:S01]  /*06b0*/  VIADD R35, R35, 0x20 ;  /* 0x0000002023237836 */ /* 0x008fe20000000000 */
[----:B------:R-:W-:Y:S06]  /*06c0*/  @P0 BRA `(.L_x_4) ;  /* 0xfffffff800ec0947 */ /* 0x000fec000383ffff */
[----:B------:R-:W-:-:S07]  /*06d0*/  IMAD.MOV.U32 R36, RZ, RZ, R10 ;  /* 0x000000ffff247224 */ /* 0x000fce00078e000a */
.L_x_3:
[----:B------:R-:W-:-:S13]  /*06e0*/  ISETP.NE.AND P0, PT, R8, RZ, PT ;  /* 0x000000ff0800720c */ /* 0x000fda0003f05270 */
[----:B------:R-:W-:Y:S05]  /*06f0*/  @!P0 BRA `(.L_x_2) ;  /* 0x0000001800748947 */ /* 0x000fea0003800000 */
[----:B------:R-:W-:Y:S02]  /*0700*/  ISETP.NE.AND P0, PT, R8, 0x1, PT ;  /* 0x000000010800780c */ /* 0x000fe40003f05270 */
[----:B------:R-:W-:-:S04]  /*0710*/  LOP3.LUT R10, R7, 0x1, RZ, 0xc0, !PT ;  /* 0x00000001070a7812 */ /* 0x000fc800078ec0ff */
[----:B------:R-:W-:-:S07]  /*0720*/  ISETP.NE.U32.AND P1, PT, R10, 0x1, PT ;  /* 0x000000010a00780c */ /* 0x000fce0003f25070 */
[----:B------:R-:W-:Y:S06]  /*0730*/  @!P0 BRA `(.L_x_5) ;  /* 0x00000000009c8947 */ /* 0x000fec0003800000 */
[----:B------:R-:W0:Y:S08]  /*0740*/  LDC R35, c[0x0][0x398] ;  /* 0x0000e600ff237b82 */ /* 0x000e300000000800 */
[----:B------:R-:W1:Y:S08]  /*0750*/  LDC.64 R24, c[0x0][0x390] ;  /* 0x0000e400ff187b82 */ /* 0x000e700000000a00 */
[----:B------:R-:W2:Y:S08]  /*0760*/  LDC.64 R26, c[0x0][0x380] ;  /* 0x0000e000ff1a7b82 */ /* 0x000eb00000000a00 */
[----:B------:R-:W3:Y:S01]  /*0770*/  LDC.64 R22, c[0x0][0x388] ;  /* 0x0000e200ff167b82 */ /* 0x000ee20000000a00 */
[----:B0-----:R-:W-:-:S04]  /*0780*/  IMAD R11, R36, R35, RZ ;  /* 0x00000023240b7224 */ /* 0x001fc800078e02ff */
[C---:B------:R-:W-:Y:S02]  /*0790*/  IMAD R13, R11.reuse, 0x5, RZ ;  /* 0x000000050b0d7824 */ /* 0x040fe400078e02ff */
[----:B-1----:R-:W-:-:S04]  /*07a0*/  IMAD.WIDE R24, R11, 0x8, R24 ;  /* 0x000000080b187825 */ /* 0x002fc800078e0218 */
[----:B--2---:R-:W-:-:S04]  /*07b0*/  IMAD.WIDE R26, R11, 0x8, R26 ;  /* 0x000000080b1a7825 */ /* 0x004fc800078e021a */
[----:B---3--:R-:W-:Y:S01]  /*07c0*/  IMAD.WIDE R22, R13, 0x8, R22 ;  /* 0x000000080d167825 */ /* 0x008fe200078e0216 */
[----:B------:R-:W2:Y:S03]  /*07d0*/  LDG.E.64 R20, desc[UR6][R26.64+0x8] ;  /* 0x000008061a147981 */ /* 0x000ea6000c1e1b00 */
[C---:B------:R-:W-:Y:S01]  /*07e0*/  IMAD.WIDE R10, R35.reuse, 0x8, R24 ;  /* 0x00000008230a7825 */ /* 0x040fe200078e0218 */
[----:B------:R-:W2:Y:S03]  /*07f0*/  LDG.E.64 R12, desc[UR6][R24.64] ;  /* 0x00000006180c7981 */ /* 0x000ea6000c1e1b00 */
[C---:B------:R-:W-:Y:S01]  /*0800*/  IMAD.WIDE R16, R35.reuse, 0x8, R26 ;  /* 0x0000000823107825 */ /* 0x040fe200078e021a */
[----:B------:R-:W2:Y:S03]  /*0810*/  LDG.E.64 R18, desc[UR6][R22.64+0x10] ;  /* 0x0000100616127981 */ /* 0x000ea6000c1e1b00 */
[----:B------:R-:W-:Y:S01]  /*0820*/  IMAD.WIDE R34, R35, 0x28, R22 ;  /* 0x0000002823227825 */ /* 0x000fe200078e0216 */
[----:B------:R-:W3:Y:S04]  /*0830*/  LDG.E.64 R32, desc[UR6][R22.64+0x18] ;  /* 0x0000180616207981 */ /* 0x000ee8000c1e1b00 */
[----:B------:R-:W4:Y:S04]  /*0840*/  LDG.E.64 R10, desc[UR6][R10.64] ;  /* 0x000000060a0a7981 */ /* 0x000f28000c1e1b00 */
[----:B------:R-:W4:Y:S04]  /*0850*/  LDG.E.64 R16, desc[UR6][R16.64+0x8] ;  /* 0x0000080610107981 */ /* 0x000f28000c1e1b00 */
[----:B------:R-:W4:Y:S04]  /*0860*/  LDG.E.64 R14, desc[UR6][R34.64+0x10] ;  /* 0x00001006220e7981 */ /* 0x000f28000c1e1b00 */
[----:B------:R-:W5:Y:S04]  /*0870*/  LDG.E.64 R30, desc[UR6][R22.64] ;  /* 0x00000006161e7981 */ /* 0x000f68000c1e1b00 */
[----:B------:R-:W5:Y:S04]  /*0880*/  LDG.E.64 R24, desc[UR6][R34.64+0x18] ;  /* 0x0000180622187981 */ /* 0x000f68000c1e1b00 */
[----:B------:R-:W5:Y:S04]  /*0890*/  LDG.E.64 R26, desc[UR6][R34.64] ;  /* 0x00000006221a7981 */ /* 0x000f68000c1e1b00 */
[----:B------:R-:W5:Y:S04]  /*08a0*/  LDG.E.64 R22, desc[UR6][R22.64+0x20] ;  /* 0x0000200616167981 */ /* 0x000f68000c1e1b00 */
[----:B------:R-:W5:Y:S01]  /*08b0*/  LDG.E.64 R28, desc[UR6][R34.64+0x20] ;  /* 0x00002006221c7981 */ /* 0x000f62000c1e1b00 */
[C---:B------:R-:W-:Y:S01]  /*08c0*/  IMAD R37, R36.reuse, 0x8, R2 ;  /* 0x0000000824257824 */ /* 0x040fe200078e0202 */
[C---:B------:R-:W-:Y:S01]  /*08d0*/  LEA R8, R36.reuse, R0, 0x3 ;  /* 0x0000000024087211 */ /* 0x040fe200078e18ff */
[----:B--2---:R-:W-:Y:S01]  /*08e0*/  DFMA R12, -R20, R18, R12 ;  /* 0x00000012140c722b */ /* 0x004fe2000000010c */
[C---:B------:R-:W-:Y:S01]  /*08f0*/  LEA R19, R36.reuse, R9, 0x3 ;  /* 0x0000000924137211 */ /* 0x040fe200078e18ff */
[----:B------:R-:W-:-:S04]  /*0900*/  IMAD R21, R36, 0x8, R3 ;  /* 0x0000000824157824 */ /* 0x000fc800078e0203 */
[----:B---3--:R0:W-:Y:S01]  /*0910*/  STS.64 [R19], R32 ;  /* 0x0000002013007388 */ /* 0x0081e20000000a00 */
[----:B----4-:R-:W-:-:S03]  /*0920*/  DFMA R10, -R16, R14, R10 ;  /* 0x0000000e100a722b */ /* 0x010fc6000000010a */
[----:B-----5:R0:W-:Y:S04]  /*0930*/  STS.64 [R21], R30 ;  /* 0x0000001e15007388 */ /* 0x0201e80000000a00 */
[----:B------:R0:W-:Y:S04]  /*0940*/  STS.64 [R37], R22 ;  /* 0x0000001625007388 */ /* 0x0001e80000000a00 */
[----:B------:R0:W-:Y:S04]  /*0950*/  STS.64 [R8], R12 ;  /* 0x0000000c08007388 */ /* 0x0001e80000000a00 */
[----:B------:R0:W-:Y:S04]  /*0960*/  STS.64 [R19+0x8], R24 ;  /* 0x0000081813007388 */ /* 0x0001e80000000a00 */
[----:B------:R0:W-:Y:S04]  /*0970*/  STS.64 [R21+0x8], R26 ;  /* 0x0000081a15007388 */ /* 0x0001e80000000a00 */
[----:B------:R0:W-:Y:S04]  /*0980*/  STS.64 [R37+0x8], R28 ;  /* 0x0000081c25007388 */ /* 0x0001e80000000a00 */
[----:B------:R0:W-:Y:S01]  /*0990*/  STS.64 [R8+0x8], R10 ;  /* 0x0000080a08007388 */ /* 0x0001e20000000a00 */
[----:B------:R-:W-:-:S07]  /*09a0*/  VIADD R36, R36, 0x2 ;  /* 0x0000000224247836 */ /* 0x000fce0000000000 */
.L_x_5:
[----:B------:R-:W-:Y:S05]  /*09b0*/  @P1 BRA `(.L_x_2) ;  /* 0x0000001400c41947 */ /* 0x000fea0003800000 */
[----:B------:R-:W1:Y:S01]  /*09c0*/  LDCU UR4, c[0x0][0x398] ;  /* 0x00007300ff0477ac */ /* 0x000e620008000800 */
[----:B0-----:R-:W0:Y:S08]  /*09d0*/  LDC.64 R18, c[0x0][0x390] ;  /* 0x0000e400ff127b82 */ /* 0x001e300000000a00 */
[----:B------:R-:W2:Y:S08]  /*09e0*/  LDC.64 R20, c[0x0][0x380] ;  /* 0x0000e000ff147b82 */ /* 0x000eb00000000a00 */
[----:B------:R-:W3:Y:S01]  /*09f0*/  LDC.64 R16, c[0x0][0x388] ;  /* 0x0000e200ff107b82 */ /* 0x000ee20000000a00 */
[----:B-1----:R-:W-:-:S04]  /*0a00*/  IMAD R11, R36, UR4, RZ ;  /* 0x00000004240b7c24 */ /* 0x002fc8000f8e02ff */
[C---:B------:R-:W-:Y:S02]  /*0a10*/  IMAD R13, R11.reuse, 0x5, RZ ;  /* 0x000000050b0d7824 */ /* 0x040fe400078e02ff */
[----:B0-----:R-:W-:-:S06]  /*0a20*/  IMAD.WIDE R18, R11, 0x8, R18 ;  /* 0x000000080b127825 */ /* 0x001fcc00078e0212 */
[----:B------:R-:W4:Y:S01]  /*0a30*/  LDG.E.64 R18, desc[UR6][R18.64] ;  /* 0x0000000612127981 */ /* 0x000f22000c1e1b00 */
[----:B--2---:R-:W-:-:S06]  /*0a40*/  IMAD.WIDE R20, R11, 0x8, R20 ;  /* 0x000000080b147825 */ /* 0x004fcc00078e0214 */
[----:B------:R-:W4:Y:S01]  /*0a50*/  LDG.E.64 R20, desc[UR6][R20.64+0x8] ;  /* 0x0000080614147981 */ /* 0x000f22000c1e1b00 */
[----:B---3--:R-:W-:-:S05]  /*0a60*/  IMAD.WIDE R16, R13, 0x8, R16 ;  /* 0x000000080d107825 */ /* 0x008fca00078e0210 */
[----:B------:R-:W4:Y:S04]  /*0a70*/  LDG.E.64 R22, desc[UR6][R16.64+0x10] ;  /* 0x0000100610167981 */ /* 0x000f28000c1e1b00 */
[----:B------:R-:W2:Y:S04]  /*0a80*/  LDG.E.64 R12, desc[UR6][R16.64+0x18] ;  /* 0x00001806100c7981 */ /* 0x000ea8000c1e1b00 */
[----:B------:R-:W3:Y:S04]  /*0a90*/  LDG.E.64 R10, desc[UR6][R16.64] ;  /* 0x00000006100a7981 */ /* 0x000ee8000c1e1b00 */
[----:B------:R-:W5:Y:S01]  /*0aa0*/  LDG.E.64 R14, desc[UR6][R16.64+0x20] ;  /* 0x00002006100e7981 */ /* 0x000f62000c1e1b00 */
[C---:B------:R-:W-:Y:S01]  /*0ab0*/  IMAD R25, R36.reuse, 0x8, R9 ;  /* 0x0000000824197824 */ /* 0x040fe200078e0209 */
[C---:B------:R-:W-:Y:S01]  /*0ac0*/  LEA R27, R36.reuse, R3, 0x3 ;  /* 0x00000003241b7211 */ /* 0x040fe200078e18ff */
[----:B------:R-:W-:-:S02]  /*0ad0*/  IMAD R29, R36, 0x8, R2 ;  /* 0x00000008241d7824 */ /* 0x000fc400078e0202 */
[----:B------:R-:W-:Y:S01]  /*0ae0*/  IMAD R31, R36, 0x8, R0 ;  /* 0x00000008241f7824 */ /* 0x000fe200078e0200 */
[----:B----4-:R-:W-:Y:S01]  /*0af0*/  DFMA R22, -R20, R22, R18 ;  /* 0x000000161416722b */ /* 0x010fe20000000112 */
[----:B--2---:R4:W-:Y:S04]  /*0b00*/  STS.64 [R25], R12 ;  /* 0x0000000c19007388 */ /* 0x0049e80000000a00 */
[----:B---3--:R4:W-:Y:S04]  /*0b10*/  STS.64 [R27], R10 ;  /* 0x0000000a1b007388 */ /* 0x0089e80000000a00 */
[----:B-----5:R4:W-:Y:S04]  /*0b20*/  STS.64 [R29], R14 ;  /* 0x0000000e1d007388 */ /* 0x0209e80000000a00 */
[----:B------:R4:W-:Y:S01]  /*0b30*/  STS.64 [R31], R22 ;  /* 0x000000161f007388 */ /* 0x0009e20000000a00 */
[----:B------:R-:W-:Y:S05]  /*0b40*/  BRA `(.L_x_2) ;  /* 0x0000001400607947 */ /* 0x000fea0003800000 */
.L_x_1:
[----:B------:R-:W0:Y:S02]  /*0b50*/  LDC R11, c[0x0][0x398] ;  /* 0x0000e600ff0b7b82 */ /* 0x000e240000000800 */
[----:B0-----:R-:W-:-:S04]  /*0b60*/  IADD3 R13, PT, PT, R11, -0x1, RZ ;  /* 0xffffffff0b0d7810 */ /* 0x001fc80007ffe0ff */
[----:B------:R-:W-:-:S13]  /*0b70*/  ISETP.NE.AND P0, PT, R4, R13, PT ;  /* 0x0000000d0400720c */ /* 0x000fda0003f05270 */
[----:B------:R-:W-:Y:S05]  /*0b80*/  @P0 BRA `(.L_x_6) ;  /* 0x0000000800800947 */ /* 0x000fea0003800000 */
        /* <DEDUP_REMOVED lines=8> */
[----:B------:R-:W-:Y:S01]  /*0c10*/  LOP3.LUT R10, R7, 0x7ffffffc, RZ, 0xc0, !PT ;  /* 0x7ffffffc070a7812 */ /* 0x000fe200078ec0ff */
[----:B------:R-:W-:Y:S01]  /*0c20*/  IMAD R32, R4, 0x5, RZ ;  /* 0x0000000504207824 */ /* 0x000fe200078e02ff */
[----:B------:R-:W-:Y:S01]  /*0c30*/  MOV R30, R4 ;  /* 0x00000004001e7202 */ /* 0x000fe20000000f00 */
[C---:B------:R-:W-:Y:S01]  /*0c40*/  VIADD R14, R12.reuse, 0x8 ;  /* 0x000000080c0e7836 */ /* 0x040fe20000000000 */
[C---:B------:R-:W-:Y:S01]  /*0c50*/  IADD3 R13, PT, PT, R12.reuse, 0x18, RZ ;  /* 0x000000180c0d7810 */ /* 0x040fe20007ffe0ff */
[C---:B------:R-:W-:Y:S02]  /*0c60*/  VIADD R15, R12.reuse, 0x10 ;  /* 0x000000100c0f7836 */ /* 0x040fe40000000000 */
[-CC-:B------:R-:W-:Y:S02]  /*0c70*/  IMAD R12, R12, R7.reuse, R6.reuse ;  /* 0x000000070c0c7224 */ /* 0x180fe400078e0206 */
[----:B------:R-:W-:-:S02]  /*0c80*/  IMAD R13, R13, R7, R6 ;  /* 0x000000070d0d7224 */ /* 0x000fc400078e0206 */
[-CC-:B------:R-:W-:Y:S02]  /*0c90*/  IMAD R14, R14, R7.reuse, R6.reuse ;  /* 0x000000070e0e7224 */ /* 0x180fe400078e0206 */
[----:B------:R-:W-:Y:S01]  /*0ca0*/  IMAD R15, R15, R7, R6 ;  /* 0x000000070f0f7224 */ /* 0x000fe200078e0206 */
[----:B------:R-:W-:Y:S01]  /*0cb0*/  IADD3 R34, PT, PT, R13, 0x10, RZ ;  /* 0x000000100d227810 */ /* 0x000fe20007ffe0ff */
[----:B------:R-:W-:Y:S02]  /*0cc0*/  IMAD.MOV R36, RZ, RZ, -R10 ;  /* 0x000000ffff247224 */ /* 0x000fe400078e0a0a */
[----:B------:R-:W-:Y:S02]  /*0cd0*/  VIADD R31, R12, 0x10 ;  /* 0x000000100c1f7836 */ /* 0x000fe40000000000 */
[----:B------:R-:W-:Y:S02]  /*0ce0*/  VIADD R33, R14, 0x10 ;  /* 0x000000100e217836 */ /* 0x000fe40000000000 */
[----:B------:R-:W-:-:S07]  /*0cf0*/  VIADD R35, R15, 0x10 ;  /* 0x000000100f237836 */ /* 0x000fce0000000000 */
.L_x_8:
[----:B------:R-:W0:Y:S08]  /*0d00*/  LDC.64 R26, c[0x0][0x388] ;  /* 0x0000e200ff1a7b82 */ /* 0x000e300000000a00 */
[----:B------:R-:W1:Y:S08]  /*0d10*/  LDC.64 R12, c[0x0][0x390] ;  /* 0x0000e400ff0c7b82 */ /* 0x000e700000000a00 */
[----:B------:R-:W2:Y:S01]  /*0d20*/  LDC.64 R14, c[0x0][0x380] ;  /* 0x0000e000ff0e7b82 */ /* 0x000ea20000000a00 */
[----:B0-----:R-:W-:-:S05]  /*0d30*/  IMAD.WIDE R26, R32, 0x8, R26 ;  /* 0x00000008201a7825 */ /* 0x001fca00078e021a */
[----:B------:R-:W3:Y:S01]  /*0d40*/  LDG.E.64 R22, desc[UR6][R26.64+0x18] ;  /* 0x000018061a167981 */ /* 0x000ee2000c1e1b00 */
[----:B-1----:R-:W-:-:S03]  /*0d50*/  IMAD.WIDE R12, R30, 0x8, R12 ;  /* 0x000000081e0c7825 */ /* 0x002fc600078e020c */
[----:B------:R-:W4:Y:S04]  /*0d60*/  LDG.E.64 R16, desc[UR6][R26.64+0x8] ;  /* 0x000008061a107981 */ /* 0x000f28000c1e1b00 */
[----:B------:R-:W4:Y:S01]  /*0d70*/  LDG.E.64 R18, desc[UR6][R12.64] ;  /* 0x000000060c127981 */ /* 0x000f22000c1e1b00 */
[----:B--2---:R-:W-:-:S03]  /*0d80*/  IMAD.WIDE R14, R30, 0x8, R14 ;  /* 0x000000081e0e7825 */ /* 0x004fc600078e020e */
[----:B------:R-:W2:Y:S04]  /*0d90*/  LDG.E.64 R24, desc[UR6][R26.64+0x20] ;  /* 0x000020061a187981 */ /* 0x000ea8000c1e1b00 */
[----:B------:R-:W4:Y:S04]  /*0da0*/  LDG.E.64 R20, desc[UR6][R14.64+-0x8] ;  /* 0xfffff8060e147981 */ /* 0x000f28000c1e1b00 */
[----:B---3--:R0:W-:Y:S04]  /*0db0*/  STS.64 [R31+-0x10], R22 ;  /* 0xfffff0161f007388 */ /* 0x0081e80000000a00 */
[----:B0-----:R0:W3:Y:S01]  /*0dc0*/  LDG.E.64 R22, desc[UR6][R26.64] ;  /* 0x000000061a167981 */ /* 0x0010e2000c1e1b00 */
[----:B----4-:R-:W-:Y:S01]  /*0dd0*/  DFMA R18, -R20, R16, R18 ;  /* 0x000000101412722b */ /* 0x010fe20000000112 */
[----:B0-----:R-:W-:-:S04]  /*0de0*/  IMAD.WIDE R26, R11, 0x28, R26 ;  /* 0x000000280b1a7825 */ /* 0x001fc800078e021a */
[C---:B------:R-:W-:Y:S01]  /*0df0*/  IMAD.WIDE R16, R11.reuse, 0x8, R12 ;  /* 0x000000080b107825 */ /* 0x040fe200078e020c */
[----:B------:R-:W4:Y:S03]  /*0e00*/  LDG.E.64 R28, desc[UR6][R26.64+0x18] ;  /* 0x000018061a1c7981 */ /* 0x000f26000c1e1b00 */
[C---:B------:R-:W-:Y:S01]  /*0e10*/  IMAD.WIDE R14, R11.reuse, 0x8, R14 ;  /* 0x000000080b0e7825 */ /* 0x040fe200078e020e */
[----:B------:R-:W5:Y:S04]  /*0e20*/  LDG.E.64 R12, desc[UR6][R26.64+0x20] ;  /* 0x000020061a0c7981 */ /* 0x000f68000c1e1b00 */
[----:B------:R-:W5:Y:S04]  /*0e30*/  LDG.E.64 R20, desc[UR6][R26.64+0x8] ;  /* 0x000008061a147981 */ /* 0x000f68000c1e1b00 */
[----:B---3--:R0:W-:Y:S04]  /*0e40*/  STS.64 [R33+-0x10], R22 ;  /* 0xfffff01621007388 */ /* 0x0081e80000000a00 */
[----:B--2---:R1:W-:Y:S04]  /*0e50*/  STS.64 [R35+-0x10], R24 ;  /* 0xfffff01823007388 */ /* 0x0043e80000000a00 */
[----:B------:R2:W-:Y:S04]  /*0e60*/  STS.64 [R34+-0x10], R18 ;  /* 0xfffff01222007388 */ /* 0x0005e80000000a00 */
[----:B0-----:R0:W3:Y:S04]  /*0e70*/  LDG.E.64 R22, desc[UR6][R14.64+-0x8] ;  /* 0xfffff8060e167981 */ /* 0x0010e8000c1e1b00 */
[----:B-1----:R1:W3:Y:S04]  /*0e80*/  LDG.E.64 R24, desc[UR6][R16.64] ;  /* 0x0000000610187981 */ /* 0x0022e8000c1e1b00 */
[----:B--2---:R-:W2:Y:S04]  /*0e90*/  LDG.E.64 R18, desc[UR6][R26.64] ;  /* 0x000000061a127981 */ /* 0x004ea8000c1e1b00 */
[----:B----4-:R4:W-:Y:S01]  /*0ea0*/  STS.64 [R31+-0x8], R28 ;  /* 0xfffff81c1f007388 */ /* 0x0109e20000000a00 */
[----:B0-----:R-:W-:-:S04]  /*0eb0*/  IMAD.WIDE R14, R11, 0x8, R14 ;  /* 0x000000080b0e7825 */ /* 0x001fc800078e020e */
[----:B-1----:R-:W-:-:S05]  /*0ec0*/  IMAD.WIDE R16, R11, 0x8, R16 ;  /* 0x000000080b107825 */ /* 0x002fca00078e0210 */
[----:B----4-:R-:W4:Y:S04]  /*0ed0*/  LDG.E.64 R28, desc[UR6][R16.64] ;  /* 0x00000006101c7981 */ /* 0x010f28000c1e1b00 */
[----:B--2---:R-:W-:Y:S04]  /*0ee0*/  STS.64 [R33+-0x8], R18 ;  /* 0xfffff81221007388 */ /* 0x004fe80000000a00 */
[----:B-----5:R0:W-:Y:S01]  /*0ef0*/  STS.64 [R35+-0x8], R12 ;  /* 0xfffff80c23007388 */ /* 0x0201e20000000a00 */
[----:B---3--:R-:W-:Y:S01]  /*0f00*/  DFMA R20, -R22, R20, R24 ;  /* 0x000000141614722b */ /* 0x008fe20000000118 */
[----:B0-----:R-:W-:-:S02]  /*0f10*/  IMAD.WIDE R12, R11, 0x28, R26 ;  /* 0x000000280b0c7825 */ /* 0x001fc400078e021a */
[----:B------:R-:W4:Y:S04]  /*0f20*/  LDG.E.64 R26, desc[UR6][R14.64+-0x8] ;  /* 0xfffff8060e1a7981 */ /* 0x000f28000c1e1b00 */
[----:B------:R-:W4:Y:S04]  /*0f30*/  LDG.E.64 R24, desc[UR6][R12.64+0x8] ;  /* 0x000008060c187981 */ /* 0x000f28000c1e1b00 */
[----:B------:R0:W-:Y:S04]  /*0f40*/  STS.64 [R34+-0x8], R20 ;  /* 0xfffff81422007388 */ /* 0x0001e80000000a00 */
[----:B------:R-:W2:Y:S04]  /*0f50*/  LDG.E.64 R22, desc[UR6][R12.64+0x18] ;  /* 0x000018060c167981 */ /* 0x000ea8000c1e1b00 */
[----:B0-----:R-:W3:Y:S01]  /*0f60*/  LDG.E.64 R20, desc[UR6][R12.64] ;  /* 0x000000060c147981 */ /* 0x001ee2000c1e1b00 */
[----:B----4-:R-:W-:Y:S01]  /*0f70*/  DFMA R18, -R26, R24, R28 ;  /* 0x000000181a12722b */ /* 0x010fe2000000011c */
[----:B------:R-:W-:-:S04]  /*0f80*/  IMAD.WIDE R24, R11, 0x8, R16 ;  /* 0x000000080b187825 */ /* 0x000fc800078e0210 */
[C---:B------:R-:W-:Y:S01]  /*0f90*/  IMAD.WIDE R26, R11.reuse, 0x8, R14 ;  /* 0x000000080b1a7825 */ /* 0x040fe200078e020e */
[----:B--2---:R0:W-:Y:S03]  /*0fa0*/  STS.64 [R31], R22 ;  /* 0x000000161f007388 */ /* 0x0041e60000000a00 */
[----:B------:R-:W-:Y:S01]  /*0fb0*/  IMAD.WIDE R28, R11, 0x28, R12 ;  /* 0x000000280b1c7825 */ /* 0x000fe200078e020c */
[----:B------:R-:W2:Y:S04]  /*0fc0*/  LDG.E.64 R24, desc[UR6][R24.64] ;  /* 0x0000000618187981 */ /* 0x000ea8000c1e1b00 */
[----:B------:R-:W2:Y:S04]  /*0fd0*/  LDG.E.64 R26, desc[UR6][R26.64+-0x8] ;  /* 0xfffff8061a1a7981 */ /* 0x000ea8000c1e1b00 */
[----:B------:R-:W2:Y:S04]  /*0fe0*/  LDG.E.64 R14, desc[UR6][R28.64+0x8] ;  /* 0x000008061c0e7981 */ /* 0x000ea8000c1e1b00 */
[----:B---3--:R1:W-:Y:S04]  /*0ff0*/  STS.64 [R33], R20 ;  /* 0x0000001421007388 */ /* 0x0083e80000000a00 */
[----:B------:R-:W3:Y:S04]  /*1000*/  LDG.E.64 R16, desc[UR6][R28.64] ;  /* 0x000000061c107981 */ /* 0x000ee8000c1e1b00 */
[----:B0-----:R-:W4:Y:S04]  /*1010*/  LDG.E.64 R22, desc[UR6][R28.64+0x20] ;  /* 0x000020061c167981 */ /* 0x001f28000c1e1b00 */
[----:B-1----:R-:W5:Y:S04]  /*1020*/  LDG.E.64 R20, desc[UR6][R12.64+0x20] ;  /* 0x000020060c147981 */ /* 0x002f68000c1e1b00 */
[----:B------:R-:W3:Y:S01]  /*1030*/  LDG.E.64 R12, desc[UR6][R28.64+0x18] ;  /* 0x000018061c0c7981 */ /* 0x000ee2000c1e1b00 */
[----:B------:R-:W-:-:S04]  /*1040*/  IADD3 R36, PT, PT, R36, 0x4, RZ ;  /* 0x0000000424247810 */ /* 0x000fc80007ffe0ff */
[----:B------:R-:W-:Y:S01]  /*1050*/  ISETP.NE.AND P0, PT, R36, RZ, PT ;  /* 0x000000ff2400720c */ /* 0x000fe20003f05270 */
[C---:B------:R-:W-:Y:S02]  /*1060*/  IMAD R32, R11.reuse, 0x14, R32 ;  /* 0x000000140b207824 */ /* 0x040fe400078e0220 */
[----:B------:R-:W-:Y:S01]  /*1070*/  IMAD R30, R11, 0x4, R30 ;  /* 0x000000040b1e7824 */ /* 0x000fe200078e021e */
[----:B--2---:R-:W-:Y:S01]  /*1080*/  DFMA R14, -R26, R14, R24 ;  /* 0x0000000e1a0e722b */ /* 0x004fe20000000118 */
[----:B-----5:R-:W-:Y:S04]  /*1090*/  STS.64 [R35], R20 ;  /* 0x0000001423007388 */ /* 0x020fe80000000a00 */
[----:B------:R-:W-:Y:S04]  /*10a0*/  STS.64 [R34], R18 ;  /* 0x0000001222007388 */ /* 0x000fe80000000a00 */
[----:B---3--:R0:W-:Y:S04]  /*10b0*/  STS.64 [R31+0x8], R12 ;  /* 0x0000080c1f007388 */ /* 0x0081e80000000a00 */
[----:B------:R1:W-:Y:S04]  /*10c0*/  STS.64 [R33+0x8], R16 ;  /* 0x0000081021007388 */ /* 0x0003e80000000a00 */
[----:B----4-:R2:W-:Y:S04]  /*10d0*/  STS.64 [R35+0x8], R22 ;  /* 0x0000081623007388 */ /* 0x0105e80000000a00 */
[----:B------:R3:W-:Y:S01]  /*10e0*/  STS.64 [R34+0x8], R14 ;  /* 0x0000080e22007388 */ /* 0x0007e20000000a00 */
[----:B0-----:R-:W-:Y:S01]  /*10f0*/  VIADD R31, R31, 0x20 ;  /* 0x000000201f1f7836 */ /* 0x001fe20000000000 */
[----:B-1----:R-:W-:Y:S01]  /*1100*/  IADD3 R33, PT, PT, R33, 0x20, RZ ;  /* 0x0000002021217810 */ /* 0x002fe20007ffe0ff */
[----:B--2---:R-:W-:-:S02]  /*1110*/  VIADD R35, R35, 0x20 ;  /* 0x0000002023237836 */ /* 0x004fc40000000000 */
[----:B---3--:R-:W-:Y:S01]  /*1120*/  VIADD R34, R34, 0x20 ;  /* 0x0000002022227836 */ /* 0x008fe20000000000 */
[----:B------:R-:W-:Y:S06]  /*1130*/  @P0 BRA `(.L_x_8) ;  /* 0xfffffff800f00947 */ /* 0x000fec000383ffff */
.L_x_7:
[----:B------:R-:W-:-:S13]  /*1140*/  ISETP.NE.AND P0, PT, R8, RZ, PT ;  /* 0x000000ff0800720c */ /* 0x000fda0003f05270 */
[----:B------:R-:W-:Y:S05]  /*1150*/  @!P0 BRA `(.L_x_2) ;  /* 0x0000000c00dc8947 */ /* 0x000fea0003800000 */
[----:B------:R-:W-:Y:S02]  /*1160*/  ISETP.NE.AND P0, PT, R8, 0x1, PT ;  /* 0x000000010800780c */ /* 0x000fe40003f05270 */
[----:B------:R-:W-:-:S04]  /*1170*/  LOP3.LUT R12, R7, 0x1, RZ, 0xc0, !PT ;  /* 0x00000001070c7812 */ /* 0x000fc800078ec0ff */
[----:B------:R-:W-:-:S07]  /*1180*/  ISETP.NE.U32.AND P1, PT, R12, 0x1, PT ;  /* 0x000000010c00780c */ /* 0x000fce0003f25070 */
[----:B------:R-:W-:Y:S06]  /*1190*/  @!P0 BRA `(.L_x_9) ;  /* 0x0000000000988947 */ /* 0x000fec0003800000 */
[----:B------:R-:W0:Y:S01]  /*11a0*/  LDC.64 R24, c[0x0][0x390] ;  /* 0x0000e400ff187b82 */ /* 0x000e220000000a00 */
[----:B------:R-:W-:-:S04]  /*11b0*/  IMAD R13, R10, R11, R4 ;  /* 0x0000000b0a0d7224 */ /* 0x000fc800078e0204 */
[----:B------:R-:W-:-:S03]  /*11c0*/  IMAD R15, R13, 0x5, RZ ;  /* 0x000000050d0f7824 */ /* 0x000fc600078e02ff */
[----:B------:R-:W1:Y:S08]  /*11d0*/  LDC.64 R22, c[0x0][0x380] ;  /* 0x0000e000ff167b82 */ /* 0x000e700000000a00 */
[----:B------:R-:W2:Y:S01]  /*11e0*/  LDC.64 R30, c[0x0][0x388] ;  /* 0x0000e200ff1e7b82 */ /* 0x000ea20000000a00 */
[----:B0-----:R-:W-:-:S04]  /*11f0*/  IMAD.WIDE R24, R13, 0x8, R24 ;  /* 0x000000080d187825 */ /* 0x001fc800078e0218 */
[----:B-1----:R-:W-:-:S04]  /*1200*/  IMAD.WIDE R22, R13, 0x8, R22 ;  /* 0x000000080d167825 */ /* 0x002fc800078e0216 */
[----:B--2---:R-:W-:Y:S02]  /*1210*/  IMAD.WIDE R30, R15, 0x8, R30 ;  /* 0x000000080f1e7825 */ /* 0x004fe400078e021e */
[----:B------:R-:W2:Y:S02]  /*1220*/  LDG.E.64 R14, desc[UR6][R24.64] ;  /* 0x00000006180e7981 */ /* 0x000ea4000c1e1b00 */
[C---:B------:R-:W-:Y:S02]  /*1230*/  IMAD.WIDE R12, R11.reuse, 0x8, R24 ;  /* 0x000000080b0c7825 */ /* 0x040fe400078e0218 */
[----:B------:R-:W2:Y:S02]  /*1240*/  LDG.E.64 R16, desc[UR6][R30.64+0x8] ;  /* 0x000008061e107981 */ /* 0x000ea4000c1e1b00 */
[C---:B------:R-:W-:Y:S02]  /*1250*/  IMAD.WIDE R18, R11.reuse, 0x8, R22 ;  /* 0x000000080b127825 */ /* 0x040fe400078e0216 */
[----:B------:R-:W2:Y:S02]  /*1260*/  LDG.E.64 R22, desc[UR6][R22.64+-0x8] ;  /* 0xfffff80616167981 */ /* 0x000ea4000c1e1b00 */
[----:B------:R-:W-:-:S02]  /*1270*/  IMAD.WIDE R36, R11, 0x28, R30 ;  /* 0x000000280b247825 */ /* 0x000fc400078e021e */
[----:B------:R-:W3:Y:S04]  /*1280*/  LDG.E.64 R12, desc[UR6][R12.64] ;  /* 0x000000060c0c7981 */ /* 0x000ee8000c1e1b00 */
[----:B------:R-:W3:Y:S04]  /*1290*/  LDG.E.64 R18, desc[UR6][R18.64+-0x8] ;  /* 0xfffff80612127981 */ /* 0x000ee8000c1e1b00 */
[----:B------:R-:W3:Y:S04]  /*12a0*/  LDG.E.64 R20, desc[UR6][R36.64+0x8] ;  /* 0x0000080624147981 */ /* 0x000ee8000c1e1b00 */
[----:B------:R-:W4:Y:S04]  /*12b0*/  LDG.E.64 R34, desc[UR6][R30.64+0x18] ;  /* 0x000018061e227981 */ /* 0x000f28000c1e1b00 */
[----:B------:R-:W5:Y:S04]  /*12c0*/  LDG.E.64 R32, desc[UR6][R30.64] ;  /* 0x000000061e207981 */ /* 0x000f68000c1e1b00 */
[----:B------:R-:W5:Y:S04]  /*12d0*/  LDG.E.64 R24, desc[UR6][R36.64+0x18] ;  /* 0x0000180624187981 */ /* 0x000f68000c1e1b00 */
[----:B------:R-:W5:Y:S04]  /*12e0*/  LDG.E.64 R26, desc[UR6][R36.64] ;  /* 0x00000006241a7981 */ /* 0x000f68000c1e1b00 */
[----:B------:R-:W5:Y:S04]  /*12f0*/  LDG.E.64 R30, desc[UR6][R30.64+0x20] ;  /* 0x000020061e1e7981 */ /* 0x000f68000c1e1b00 */
[----:B------:R-:W5:Y:S01]  /*1300*/  LDG.E.64 R28, desc[UR6][R36.64+0x20] ;  /* 0x00002006241c7981 */ /* 0x000f62000c1e1b00 */
[----:B--2---:R-:W-:Y:S01]  /*1310*/  DFMA R14, -R22, R16, R14 ;  /* 0x00000010160e722b */ /* 0x004fe2000000010e */
[----:B------:R-:W-:-:S02]  /*1320*/  LEA R17, R10, R9, 0x3 ;  /* 0x000000090a117211 */ /* 0x000fc400078e18ff */
[C---:B------:R-:W-:Y:S01]  /*1330*/  LEA R23, R10.reuse, R0, 0x3 ;  /* 0x000000000a177211 */ /* 0x040fe200078e18ff */
[----:B---3--:R-:W-:Y:S01]  /*1340*/  DFMA R12, -R18, R20, R12 ;  /* 0x00000014120c722b */ /* 0x008fe2000000010c */
[C---:B------:R-:W-:Y:S02]  /*1350*/  IMAD R19, R10.reuse, 0x8, R3 ;  /* 0x000000080a137824 */ /* 0x040fe400078e0203 */
[C---:B------:R-:W-:Y:S01]  /*1360*/  IMAD R21, R10.reuse, 0x8, R2 ;  /* 0x000000080a157824 */ /* 0x040fe200078e0202 */
[----:B----4-:R0:W-:Y:S04]  /*1370*/  STS.64 [R17], R34 ;  /* 0x0000002211007388 */ /* 0x0101e80000000a00 */
        /* <DEDUP_REMOVED lines=8> */
.L_x_9:
[----:B------:R-:W-:Y:S05]  /*1400*/  @P1 BRA `(.L_x_2) ;  /* 0x0000000c00301947 */ /* 0x000fea0003800000 */
[----:B0-----:R-:W0:Y:S01]  /*1410*/  LDC.64 R20, c[0x0][0x390] ;  /* 0x0000e400ff147b82 */ /* 0x001e220000000a00 */
[----:B------:R-:W-:-:S04]  /*1420*/  IMAD R11, R10, R11, R4 ;  /* 0x0000000b0a0b7224 */ /* 0x000fc800078e0204 */
[----:B------:R-:W-:-:S03]  /*1430*/  IMAD R13, R11, 0x5, RZ ;  /* 0x000000050b0d7824 */ /* 0x000fc600078e02ff */
[----:B------:R-:W1:Y:S08]  /*1440*/  LDC.64 R22, c[0x0][0x380] ;  /* 0x0000e000ff167b82 */ /* 0x000e700000000a00 */
[----:B------:R-:W2:Y:S01]  /*1450*/  LDC.64 R18, c[0x0][0x388] ;  /* 0x0000e200ff127b82 */ /* 0x000ea20000000a00 */
[----:B0-----:R-:W-:-:S06]  /*1460*/  IMAD.WIDE R20, R11, 0x8, R20 ;  /* 0x000000080b147825 */ /* 0x001fcc00078e0214 */
[----:B------:R-:W3:Y:S01]  /*1470*/  LDG.E.64 R20, desc[UR6][R20.64] ;  /* 0x0000000614147981 */ /* 0x000ee2000c1e1b00 */
[----:B-1----:R-:W-:-:S06]  /*1480*/  IMAD.WIDE R22, R11, 0x8, R22 ;  /* 0x000000080b167825 */ /* 0x002fcc00078e0216 */
[----:B------:R-:W3:Y:S01]  /*1490*/  LDG.E.64 R22, desc[UR6][R22.64+-0x8] ;  /* 0xfffff80616167981 */ /* 0x000ee2000c1e1b00 */
[----:B--2---:R-:W-:-:S05]  /*14a0*/  IMAD.WIDE R18, R13, 0x8, R18 ;  /* 0x000000080d127825 */ /* 0x004fca00078e0212 */
[----:B------:R-:W3:Y:S04]  /*14b0*/  LDG.E.64 R24, desc[UR6][R18.64+0x8] ;  /* 0x0000080612187981 */ /* 0x000ee8000c1e1b00 */
[----:B------:R-:W2:Y:S04]  /*14c0*/  LDG.E.64 R14, desc[UR6][R18.64+0x18] ;  /* 0x00001806120e7981 */ /* 0x000ea8000c1e1b00 */
[----:B------:R-:W4:Y:S04]  /*14d0*/  LDG.E.64 R12, desc[UR6][R18.64] ;  /* 0x00000006120c7981 */ /* 0x000f28000c1e1b00 */
[----:B------:R-:W5:Y:S01]  /*14e0*/  LDG.E.64 R16, desc[UR6][R18.64+0x20] ;  /* 0x0000200612107981 */ /* 0x000f62000c1e1b00 */
[C---:B------:R-:W-:Y:S01]  /*14f0*/  IMAD R11, R10.reuse, 0x8, R9 ;  /* 0x000000080a0b7824 */ /* 0x040fe200078e0209 */
[C---:B------:R-:W-:Y:S01]  /*1500*/  LEA R27, R10.reuse, R3, 0x3 ;  /* 0x000000030a1b7211 */ /* 0x040fe200078e18ff */
[----:B------:R-:W-:-:S02]  /*1510*/  IMAD R29, R10, 0x8, R2 ;  /* 0x000000080a1d7824 */ /* 0x000fc400078e0202 */
[----:B------:R-:W-:Y:S01]  /*1520*/  IMAD R31, R10, 0x8, R0 ;  /* 0x000000080a1f7824 */ /* 0x000fe200078e0200 */
[----:B---3--:R-:W-:Y:S01]  /*1530*/  DFMA R24, -R22, R24, R20 ;  /* 0x000000181618722b */ /* 0x008fe20000000114 */
[----:B--2---:R1:W-:Y:S04]  /*1540*/  STS.64 [R11], R14 ;  /* 0x0000000e0b007388 */ /* 0x0043e80000000a00 */
[----:B----4-:R1:W-:Y:S04]  /*1550*/  STS.64 [R27], R12 ;  /* 0x0000000c1b007388 */ /* 0x0103e80000000a00 */
[----:B-----5:R1:W-:Y:S04]  /*1560*/  STS.64 [R29], R16 ;  /* 0x000000101d007388 */ /* 0x0203e80000000a00 */
[----:B------:R1:W-:Y:S01]  /*1570*/  STS.64 [R31], R24 ;  /* 0x000000181f007388 */ /* 0x0003e20000000a00 */
[----:B------:R-:W-:Y:S05]  /*1580*/  BRA `(.L_x_2) ;  /* 0x0000000800d07947 */ /* 0x000fea0003800000 */
.L_x_6:
[----:B------:R-:W-:-:S04]  /*1590*/  ISETP.GE.AND P0, PT, R7, 0x1, PT ;  /* 0x000000010700780c */ /* 0x000fc80003f06270 */
[----:B------:R-:W-:-:S13]  /*15a0*/  ISETP.GE.OR P0, PT, R4, R11, !P0 ;  /* 0x0000000b0400720c */ /* 0x000fda0004706670 */
[----:B------:R-:W-:Y:S05]  /*15b0*/  @P0 BRA `(.L_x_2) ;  /* 0x0000000800c40947 */ /* 0x000fea0003800000 */
[C---:B------:R-:W-:Y:S02]  /*15c0*/  ISETP.GE.U32.AND P0, PT, R7.reuse, 0x4, PT ;  /* 0x000000040700780c */ /* 0x040fe40003f06070 */
[----:B------:R-:W-:Y:S02]  /*15d0*/  LOP3.LUT R8, R7, 0x3, RZ, 0xc0, !PT ;  /* 0x0000000307087812 */ /* 0x000fe400078ec0ff */
[----:B------:R-:W-:-:S09]  /*15e0*/  MOV R10, RZ ;  /* 0x000000ff000a7202 */ /* 0x000fd20000000f00 */
[----:B------:R-:W-:Y:S05]  /*15f0*/  @!P0 BRA `(.L_x_10) ;  /* 0x0000000400808947 */ /* 0x000fea0003800000 */
[----:B------:R-:W-:Y:S01]  /*1600*/  IMAD R12, R5, 0x28, RZ ;  /* 0x00000028050c7824 */ /* 0x000fe200078e02ff */
[----:B------:R-:W-:Y:S01]  /*1610*/  LOP3.LUT R10, R7, 0x7ffffffc, RZ, 0xc0, !PT ;  /* 0x7ffffffc070a7812 */ /* 0x000fe200078ec0ff */
[----:B------:R-:W-:Y:S02]  /*1620*/  IMAD R30, R4, 0x5, RZ ;  /* 0x00000005041e7824 */ /* 0x000fe400078e02ff */
[C---:B------:R-:W-:Y:S01]  /*1630*/  VIADD R13, R12.reuse, 0x18 ;  /* 0x000000180c0d7836 */ /* 0x040fe20000000000 */
[C---:B------:R-:W-:Y:S01]  /*1640*/  IADD3 R15, PT, PT, R12.reuse, 0x10, RZ ;  /* 0x000000100c0f7810 */ /* 0x040fe20007ffe0ff */
[C---:B------:R-:W-:Y:S02]  /*1650*/  VIADD R14, R12.reuse, 0x8 ;  /* 0x000000080c0e7836 */ /* 0x040fe40000000000 */
[-CC-:B------:R-:W-:Y:S02]  /*1660*/  IMAD R12, R12, R7.reuse, R6.reuse ;  /* 0x000000070c0c7224 */ /* 0x180fe400078e0206 */
[----:B------:R-:W-:-:S02]  /*1670*/  IMAD R15, R15, R7, R6 ;  /* 0x000000070f0f7224 */ /* 0x000fc400078e0206 */
[-CC-:B------:R-:W-:Y:S01]  /*1680*/  IMAD R13, R13, R7.reuse, R6.reuse ;  /* 0x000000070d0d7224 */ /* 0x180fe200078e0206 */
[----:B------:R-:W-:Y:S01]  /*1690*/  IADD3 R29, PT, PT, R12, 0x10, RZ ;  /* 0x000000100c1d7810 */ /* 0x000fe20007ffe0ff */
[----:B------:R-:W-:Y:S01]  /*16a0*/  IMAD R14, R14, R7, R6 ;  /* 0x000000070e0e7224 */ /* 0x000fe200078e0206 */
[----:B------:R-:W-:Y:S01]  /*16b0*/  IADD3 R32, PT, PT, R15, 0x10, RZ ;  /* 0x000000100f207810 */ /* 0x000fe20007ffe0ff */
[----:B------:R-:W-:Y:S02]  /*16c0*/  IMAD.MOV.U32 R28, RZ, RZ, R4 ;  /* 0x000000ffff1c7224 */ /* 0x000fe400078e0004 */
[----:B------:R-:W-:Y:S02]  /*16d0*/  IMAD.MOV R34, RZ, RZ, -R10 ;  /* 0x000000ffff227224 */ /* 0x000fe400078e0a0a */
[----:B------:R-:W-:Y:S02]  /*16e0*/  VIADD R33, R13, 0x10 ;  /* 0x000000100d217836 */ /* 0x000fe40000000000 */
[----:B------:R-:W-:-:S07]  /*16f0*/  VIADD R31, R14, 0x10 ;  /* 0x000000100e1f7836 */ /* 0x000fce0000000000 */
.L_x_11:
[----:B------:R-:W0:Y:S08]  /*1700*/  LDC.64 R12, c[0x0][0x388] ;  /* 0x0000e200ff0c7b82 */ /* 0x000e300000000a00 */
[----:B------:R-:W1:Y:S08]  /*1710*/  LDC.64 R14, c[0x0][0x390] ;  /* 0x0000e400ff0e7b82 */ /* 0x000e700000000a00 */
[----:B------:R-:W2:Y:S01]  /*1720*/  LDC.64 R16, c[0x0][0x380] ;  /* 0x0000e000ff107b82 */ /* 0x000ea20000000a00 */
[----:B0-----:R-:W-:-:S05]  /*1730*/  IMAD.WIDE R12, R30, 0x8, R12 ;  /* 0x000000081e0c7825 */ /* 0x001fca00078e020c */
[----:B------:R-:W3:Y:S01]  /*1740*/  LDG.E.64 R24, desc[UR6][R12.64+0x8] ;  /* 0x000008060c187981 */ /* 0x000ee2000c1e1b00 */
[----:B-1----:R-:W-:-:S03]  /*1750*/  IMAD.WIDE R14, R28, 0x8, R14 ;  /* 0x000000081c0e7825 */ /* 0x002fc600078e020e */
[----:B------:R-:W4:Y:S04]  /*1760*/  LDG.E.64 R26, desc[UR6][R12.64] ;  /* 0x000000060c1a7981 */ /* 0x000f28000c1e1b00 */
[----:B------:R-:W3:Y:S01]  /*1770*/  LDG.E.64 R20, desc[UR6][R14.64] ;  /* 0x000000060e147981 */ /* 0x000ee2000c1e1b00 */
[----:B--2---:R-:W-:-:S05]  /*1780*/  IMAD.WIDE R16, R28, 0x8, R16 ;  /* 0x000000081c107825 */ /* 0x004fca00078e0210 */
[----:B------:R-:W3:Y:S04]  /*1790*/  LDG.E.64 R18, desc[UR6][R16.64+-0x8] ;  /* 0xfffff80610127981 */ /* 0x000ee8000c1e1b00 */
[----:B------:R-:W2:Y:S01]  /*17a0*/  LDG.E.64 R22, desc[UR6][R16.64+0x8] ;  /* 0x0000080610167981 */ /* 0x000ea2000c1e1b00 */
[----:B---3--:R-:W-:-:S03]  /*17b0*/  DFMA R24, -R18, R24, R20 ;  /* 0x000000181218722b */ /* 0x008fc60000000114 */
[----:B------:R-:W3:Y:S04]  /*17c0*/  LDG.E.64 R18, desc[UR6][R12.64+0x18] ;  /* 0x000018060c127981 */ /* 0x000ee8000c1e1b00 */
[----:B------:R-:W2:Y:S01]  /*17d0*/  LDG.E.64 R20, desc[UR6][R12.64+0x10] ;  /* 0x000010060c147981 */ /* 0x000ea2000c1e1b00 */
[----:B------:R-:W-:-:S03]  /*17e0*/  IMAD.WIDE R36, R11, 0x28, R12 ;  /* 0x000000280b247825 */ /* 0x000fc600078e020c */
[----:B---3--:R0:W-:Y:S01]  /*17f0*/  STS.64 [R29+-0x10], R18 ;  /* 0xfffff0121d007388 */ /* 0x0081e20000000a00 */
[----:B--2---:R-:W-:-:S03]  /*1800*/  DFMA R20, -R22, R20, R24 ;  /* 0x000000141614722b */ /* 0x004fc60000000118 */
[----:B------:R-:W2:Y:S04]  /*1810*/  LDG.E.64 R24, desc[UR6][R12.64+0x20] ;  /* 0x000020060c187981 */ /* 0x000ea8000c1e1b00 */
[----:B------:R-:W3:Y:S01]  /*1820*/  LDG.E.64 R22, desc[UR6][R36.64+0x8] ;  /* 0x0000080624167981 */ /* 0x000ee2000c1e1b00 */
[----:B0-----:R-:W-:-:S04]  /*1830*/  IMAD.WIDE R18, R11, 0x8, R14 ;  /* 0x000000080b127825 */ /* 0x001fc800078e020e */
[----:B------:R-:W-:Y:S02]  /*1840*/  IMAD.WIDE R14, R11, 0x8, R16 ;  /* 0x000000080b0e7825 */ /* 0x000fe400078e0210 */
[----:B------:R-:W3:Y:S04]  /*1850*/  LDG.E.64 R16, desc[UR6][R18.64] ;  /* 0x0000000612107981 */ /* 0x000ee8000c1e1b00 */
[----:B------:R-:W3:Y:S04]  /*1860*/  LDG.E.64 R12, desc[UR6][R14.64+-0x8] ;  /* 0xfffff8060e0c7981 */ /* 0x000ee8000c1e1b00 */
[----:B----4-:R-:W-:Y:S04]  /*1870*/  STS.64 [R31+-0x10], R26 ;  /* 0xfffff01a1f007388 */ /* 0x010fe80000000a00 */
[----:B--2---:R-:W-:Y:S04]  /*1880*/  STS.64 [R32+-0x10], R24 ;  /* 0xfffff01820007388 */ /* 0x004fe80000000a00 */
[----:B------:R0:W-:Y:S01]  /*1890*/  STS.64 [R33+-0x10], R20 ;  /* 0xfffff01421007388 */ /* 0x0001e20000000a00 */
[----:B---3--:R-:W-:-:S03]  /*18a0*/  DFMA R22, -R12, R22, R16 ;  /* 0x000000160c16722b */ /* 0x008fc60000000110 */
[----:B0-----:R-:W2:Y:S04]  /*18b0*/  LDG.E.64 R20, desc[UR6][R14.64+0x8] ;  /* 0x000008060e147981 */ /* 0x001ea8000c1e1b00 */
[----:B------:R-:W3:Y:S04]  /*18c0*/  LDG.E.64 R12, desc[UR6][R36.64+0x18] ;  /* 0x00001806240c7981 */ /* 0x000ee8000c1e1b00 */
[----:B------:R-:W2:Y:S01]  /*18d0*/  LDG.E.64 R16, desc[UR6][R36.64+0x10] ;  /* 0x0000100624107981 */ /* 0x000ea2000c1e1b00 */
[----:B------:R-:W-:-:S03]  /*18e0*/  IMAD.WIDE R18, R11, 0x8, R18 ;  /* 0x000000080b127825 */ /* 0x000fc600078e0212 */
[----:B------:R-:W4:Y:S01]  /*18f0*/  LDG.E.64 R24, desc[UR6][R36.64] ;  /* 0x0000000624187981 */ /* 0x000f22000c1e1b00 */
[----:B------:R-:W-:-:S05]  /*1900*/  IMAD.WIDE R26, R11, 0x8, R14 ;  /* 0x000000080b1a7825 */ /* 0x000fca00078e020e */
[----:B------:R-:W5:Y:S04]  /*1910*/  LDG.E.64 R14, desc[UR6][R26.64+-0x8] ;  /* 0xfffff8061a0e7981 */ /* 0x000f68000c1e1b00 */
[----:B---3--:R0:W-:Y:S01]  /*1920*/  STS.64 [R29+-0x8], R12 ;  /* 0xfffff80c1d007388 */ /* 0x0081e20000000a00 */
[----:B--2---:R-:W-:-:S03]  /*1930*/  DFMA R16, -R20, R16, R22 ;  /* 0x000000101410722b */ /* 0x004fc60000000116 */
[----:B------:R-:W5:Y:S01]  /*1940*/  LDG.E.64 R20, desc[UR6][R18.64] ;  /* 0x0000000612147981 */ /* 0x000f62000c1e1b00 */
[----:B0-----:R-:W-:-:S05]  /*1950*/  IMAD.WIDE R12, R11, 0x28, R36 ;  /* 0x000000280b0c7825 */ /* 0x001fca00078e0224 */
[----:B------:R-:W5:Y:S04]  /*1960*/  LDG.E.64 R22, desc[UR6][R12.64+0x8] ;  /* 0x000008060c167981 */ /* 0x000f68000c1e1b00 */
[----:B----4-:R0:W-:Y:S04]  /*1970*/  STS.64 [R31+-0x8], R24 ;  /* 0xfffff8181f007388 */ /* 0x0101e80000000a00 */
[----:B0-----:R-:W2:Y:S04]  /*1980*/  LDG.E.64 R24, desc[UR6][R36.64+0x20] ;  /* 0x0000200624187981 */ /* 0x001ea8000c1e1b00 */
[----:B------:R-:W3:Y:S01]  /*1990*/  LDG.E.64 R36, desc[UR6][R12.64+0x18] ;  /* 0x000018060c247981 */ /* 0x000ee2000c1e1b00 */
[----:B-----5:R-:W-:-:S03]  /*19a0*/  DFMA R22, -R14, R22, R20 ;  /* 0x000000160e16722b */ /* 0x020fc60000000114 */
[----:B------:R-:W4:Y:S04]  /*19b0*/  LDG.E.64 R14, desc[UR6][R12.64+0x10] ;  /* 0x000010060c0e7981 */ /* 0x000f28000c1e1b00 */
[----:B------:R-:W4:Y:S04]  /*19c0*/  LDG.E.64 R20, desc[UR6][R26.64+0x8] ;  /* 0x000008061a147981 */ /* 0x000f28000c1e1b00 */
[----:B--2---:R-:W-:Y:S04]  /*19d0*/  STS.64 [R32+-0x8], R24 ;  /* 0xfffff81820007388 */ /* 0x004fe80000000a00 */
[----:B------:R0:W-:Y:S02]  /*19e0*/  STS.64 [R33+-0x8], R16 ;  /* 0xfffff81021007388 */ /* 0x0001e40000000a00 */
[----:B0-----:R-:W-:Y:S01]  /*19f0*/  IMAD.WIDE R16, R11, 0x28, R12 ;  /* 0x000000280b107825 */ /* 0x001fe200078e020c */
[----:B----4-:R-:W-:-:S03]  /*1a00*/  DFMA R14, -R20, R14, R22 ;  /* 0x0000000e140e722b */ /* 0x010fc60000000116 */
[C---:B------:R-:W-:Y:S01]  /*1a10*/  IMAD.WIDE R22, R11.reuse, 0x8, R18 ;  /* 0x000000080b167825 */ /* 0x040fe200078e0212 */
[----:B------:R-:W2:Y:S03]  /*1a20*/  LDG.E.64 R20, desc[UR6][R16.64+0x8] ;  /* 0x0000080610147981 */ /* 0x000ea6000c1e1b00 */
[----:B------:R-:W-:Y:S02]  /*1a30*/  IMAD.WIDE R18, R11, 0x8, R26 ;  /* 0x000000080b127825 */ /* 0x000fe400078e021a */
[----:B------:R-:W2:Y:S04]  /*1a40*/  LDG.E.64 R22, desc[UR6][R22.64] ;  /* 0x0000000616167981 */ /* 0x000ea8000c1e1b00 */
[----:B------:R-:W2:Y:S04]  /*1a50*/  LDG.E.64 R24, desc[UR6][R18.64+-0x8] ;  /* 0xfffff80612187981 */ /* 0x000ea8000c1e1b00 */
[----:B------:R-:W4:Y:S04]  /*1a60*/  LDG.E.64 R26, desc[UR6][R12.64] ;  /* 0x000000060c1a7981 */ /* 0x000f28000c1e1b00 */
[----:B---3--:R0:W-:Y:S04]  /*1a70*/  STS.64 [R29], R36 ;  /* 0x000000241d007388 */ /* 0x0081e80000000a00 */
[----:B------:R-:W3:Y:S04]  /*1a80*/  LDG.E.64 R12, desc[UR6][R12.64+0x20] ;  /* 0x000020060c0c7981 */ /* 0x000ee8000c1e1b00 */
[----:B0-----:R-:W5:Y:S01]  /*1a90*/  LDG.E.64 R36, desc[UR6][R16.64] ;  /* 0x0000000610247981 */ /* 0x001f62000c1e1b00 */
[----:B--2---:R-:W-:-:S03]  /*1aa0*/  DFMA R20, -R24, R20, R22 ;  /* 0x000000141814722b */ /* 0x004fc60000000116 */
[----:B------:R-:W2:Y:S04]  /*1ab0*/  LDG.E.64 R24, desc[UR6][R18.64+0x8] ;  /* 0x0000080612187981 */ /* 0x000ea8000c1e1b00 */
[----:B------:R-:W2:Y:S04]  /*1ac0*/  LDG.E.64 R22, desc[UR6][R16.64+0x10] ;  /* 0x0000100610167981 */ /* 0x000ea8000c1e1b00 */
[----:B----4-:R0:W-:Y:S04]  /*1ad0*/  STS.64 [R31], R26 ;  /* 0x0000001a1f007388 */ /* 0x0101e80000000a00 */
[----:B------:R-:W4:Y:S04]  /*1ae0*/  LDG.E.64 R18, desc[UR6][R16.64+0x20] ;  /* 0x0000200610127981 */ /* 0x000f28000c1e1b00 */
[----:B0-----:R-:W5:Y:S01]  /*1af0*/  LDG.E.64 R26, desc[UR6][R16.64+0x18] ;  /* 0x00001806101a7981 */ /* 0x001f62000c1e1b00 */
[----:B------:R-:W-:-:S05]  /*1b00*/  VIADD R34, R34, 0x4 ;  /* 0x0000000422227836 */ /* 0x000fca0000000000 */
[----:B------:R-:W-:Y:S01]  /*1b10*/  ISETP.NE.AND P0, PT, R34, RZ, PT ;  /* 0x000000ff2200720c */ /* 0x000fe20003f05270 */
[----:B---3--:R-:W-:Y:S04]  /*1b20*/  STS.64 [R32], R12 ;  /* 0x0000000c20007388 */ /* 0x008fe80000000a00 */
[----:B------:R-:W-:Y:S01]  /*1b30*/  STS.64 [R33], R14 ;  /* 0x0000000e21007388 */ /* 0x000fe20000000a00 */
[C---:B------:R-:W-:Y:S02]  /*1b40*/  IMAD R30, R11.reuse, 0x14, R30 ;  /* 0x000000140b1e7824 */ /* 0x040fe400078e021e */
[----:B------:R-:W-:Y:S01]  /*1b50*/  IMAD R28, R11, 0x4, R28 ;  /* 0x000000040b1c7824 */ /* 0x000fe200078e021c */
[----:B--2---:R-:W-:Y:S01]  /*1b60*/  DFMA R20, -R24, R22, R20 ;  /* 0x000000161814722b */ /* 0x004fe20000000114 */
[----:B-----5:R0:W-:Y:S04]  /*1b70*/  STS.64 [R29+0x8], R26 ;  /* 0x0000081a1d007388 */ /* 0x0201e80000000a00 */
[----:B------:R1:W-:Y:S04]  /*1b80*/  STS.64 [R31+0x8], R36 ;  /* 0x000008241f007388 */ /* 0x0003e80000000a00 */
[----:B----4-:R2:W-:Y:S04]  /*1b90*/  STS.64 [R32+0x8], R18 ;  /* 0x0000081220007388 */ /* 0x0105e80000000a00 */
[----:B------:R3:W-:Y:S01]  /*1ba0*/  STS.64 [R33+0x8], R20 ;  /* 0x0000081421007388 */ /* 0x0007e20000000a00 */
[----:B0-----:R-:W-:Y:S01]  /*1bb0*/  IADD3 R29, PT, PT, R29, 0x20, RZ ;  /* 0x000000201d1d7810 */ /* 0x001fe20007ffe0ff */
[----:B-1----:R-:W-:-:S02]  /*1bc0*/  VIADD R31, R31, 0x20 ;  /* 0x000000201f1f7836 */ /* 0x002fc40000000000 */
[----:B--2---:R-:W-:Y:S01]  /*1bd0*/  VIADD R32, R32, 0x20 ;  /* 0x0000002020207836 */ /* 0x004fe20000000000 */
[----:B---3--:R-:W-:Y:S01]  /*1be0*/  IADD3 R33, PT, PT, R33, 0x20, RZ ;  /* 0x0000002021217810 */ /* 0x008fe20007ffe0ff */
[----:B------:R-:W-:Y:S06]  /*1bf0*/  @P0 BRA `(.L_x_11) ;  /* 0xfffffff800c00947 */ /* 0x000fec000383ffff */
.L_x_10:
        /* <DEDUP_REMOVED lines=11> */
[----:B0-----:R-:W-:-:S05]  /*1cb0*/  IMAD.WIDE R28, R13, 0x8, R28 ;  /* 0x000000080d1c7825 */ /* 0x001fca00078e021c */
[----:B------:R-:W3:Y:S01]  /*1cc0*/  LDG.E.64 R20, desc[UR6][R28.64] ;  /* 0x000000061c147981 */ /* 0x000ee2000c1e1b00 */
[----:B-1----:R-:W-:-:S05]  /*1cd0*/  IMAD.WIDE R22, R13, 0x8, R22 ;  /* 0x000000080d167825 */ /* 0x002fca00078e0216 */
[----:B------:R-:W3:Y:S01]  /*1ce0*/  LDG.E.64 R16, desc[UR6][R22.64+-0x8] ;  /* 0xfffff80616107981 */ /* 0x000ee2000c1e1b00 */
[----:B--2---:R-:W-:-:S05]  /*1cf0*/  IMAD.WIDE R30, R15, 0x8, R30 ;  /* 0x000000080f1e7825 */ /* 0x004fca00078e021e */
[----:B------:R-:W3:Y:S01]  /*1d00*/  LDG.E.64 R14, desc[UR6][R30.64+0x8] ;  /* 0x000008061e0e7981 */ /* 0x000ee2000c1e1b00 */
[----:B------:R-:W-:-:S03]  /*1d10*/  IMAD.WIDE R26, R11, 0x8, R28 ;  /* 0x000000080b1a7825 */ /* 0x000fc600078e021c */
[----:B------:R-:W2:Y:S01]  /*1d20*/  LDG.E.64 R34, desc[UR6][R30.64+0x18] ;  /* 0x000018061e227981 */ /* 0x000ea2000c1e1b00 */
[----:B------:R-:W-:-:S03]  /*1d30*/  IMAD.WIDE R18, R11, 0x8, R22 ;  /* 0x000000080b127825 */ /* 0x000fc600078e0216 */
[----:B------:R-:W4:Y:S01]  /*1d40*/  LDG.E.64 R26, desc[UR6][R26.64] ;  /* 0x000000061a1a7981 */ /* 0x000f22000c1e1b00 */
[----:B------:R-:W-:-:S03]  /*1d50*/  IMAD.WIDE R36, R11, 0x28, R30 ;  /* 0x000000280b247825 */ /* 0x000fc600078e021e */
[----:B------:R-:W4:Y:S04]  /*1d60*/  LDG.E.64 R24, desc[UR6][R18.64+-0x8] ;  /* 0xfffff80612187981 */ /* 0x000f28000c1e1b00 */
[----:B------:R-:W4:Y:S04]  /*1d70*/  LDG.E.64 R12, desc[UR6][R36.64+0x8] ;  /* 0x00000806240c7981 */ /* 0x000f28000c1e1b00 */
[----:B------:R-:W5:Y:S04]  /*1d80*/  LDG.E.64 R22, desc[UR6][R22.64+0x8] ;  /* 0x0000080616167981 */ /* 0x000f68000c1e1b00 */
[----:B------:R-:W2:Y:S04]  /*1d90*/  LDG.E.64 R18, desc[UR6][R18.64+0x8] ;  /* 0x0000080612127981 */ /* 0x000ea8000c1e1b00 */
[----:B------:R-:W2:Y:S04]  /*1da0*/  LDG.E.64 R32, desc[UR6][R30.64] ;  /* 0x000000061e207981 */ /* 0x000ea8000c1e1b00 */
[----:B------:R-:W2:Y:S01]  /*1db0*/  LDG.E.64 R28, desc[UR6][R36.64+0x20] ;  /* 0x00002006241c7981 */ /* 0x000ea2000c1e1b00 */
[----:B---3--:R-:W-:-:S03]  /*1dc0*/  DFMA R14, -R16, R14, R20 ;  /* 0x0000000e100e722b */ /* 0x008fc60000000114 */
[----:B------:R-:W5:Y:S04]  /*1dd0*/  LDG.E.64 R16, desc[UR6][R30.64+0x10] ;  /* 0x000010061e107981 */ /* 0x000f68000c1e1b00 */
[----:B------:R-:W2:Y:S04]  /*1de0*/  LDG.E.64 R20, desc[UR6][R36.64+0x10] ;  /* 0x0000100624147981 */ /* 0x000ea8000c1e1b00 */
[----:B------:R-:W3:Y:S01]  /*1df0*/  LDG.E.64 R30, desc[UR6][R30.64+0x20] ;  /* 0x000020061e1e7981 */ /* 0x000ee2000c1e1b00 */
[----:B----4-:R-:W-:-:S03]  /*1e00*/  DFMA R12, -R24, R12, R26 ;  /* 0x0000000c180c722b */ /* 0x010fc6000000011a */
[----:B------:R-:W4:Y:S04]  /*1e10*/  LDG.E.64 R24, desc[UR6][R36.64+0x18] ;  /* 0x0000180624187981 */ /* 0x000f28000c1e1b00 */
[----:B------:R-:W4:Y:S01]  /*1e20*/  LDG.E.64 R26, desc[UR6][R36.64] ;  /* 0x00000006241a7981 */ /* 0x000f22000c1e1b00 */
[----:B-----5:R-:W-:Y:S01]  /*1e30*/  DFMA R14, -R22, R16, R14 ;  /* 0x00000010160e722b */ /* 0x020fe2000000010e */
[C---:B------:R-:W-:Y:S01]  /*1e40*/  IMAD R17, R10.reuse, 0x8, R9 ;  /* 0x000000080a117824 */ /* 0x040fe200078e0209 */
[----:B--2---:R-:W-:Y:S01]  /*1e50*/  DFMA R12, -R18, R20, R12 ;  /* 0x00000014120c722b */ /* 0x004fe2000000010c */
[C---:B------:R-:W-:Y:S01]  /*1e60*/  IMAD R19, R10.reuse, 0x8, R3 ;  /* 0x000000080a137824 */ /* 0x040fe200078e0203 */
[C---:B------:R-:W-:Y:S01]  /*1e70*/  LEA R21, R10.reuse, R2, 0x3 ;  /* 0x000000020a157211 */ /* 0x040fe200078e18ff */
[C---:B------:R-:W-:Y:S01]  /*1e80*/  IMAD R23, R10.reuse, 0x8, R0 ;  /* 0x000000080a177824 */ /* 0x040fe200078e0200 */
[----:B------:R0:W-:Y:S04]  /*1e90*/  STS.64 [R17], R34 ;  /* 0x0000002211007388 */ /* 0x0001e80000000a00 */
[----:B------:R0:W-:Y:S04]  /*1ea0*/  STS.64 [R19], R32 ;  /* 0x0000002013007388 */ /* 0x0001e80000000a00 */
[----:B---3--:R0:W-:Y:S04]  /*1eb0*/  STS.64 [R21], R30 ;  /* 0x0000001e15007388 */ /* 0x0081e80000000a00 */
[----:B------:R0:W-:Y:S04]  /*1ec0*/  STS.64 [R23], R14 ;  /* 0x0000000e17007388 */ /* 0x0001e80000000a00 */
[----:B----4-:R0:W-:Y:S04]  /*1ed0*/  STS.64 [R17+0x8], R24 ;  /* 0x0000081811007388 */ /* 0x0101e80000000a00 */
[----:B------:R0:W-:Y:S04]  /*1ee0*/  STS.64 [R19+0x8], R26 ;  /* 0x0000081a13007388 */ /* 0x0001e80000000a00 */
[----:B------:R0:W-:Y:S04]  /*1ef0*/  STS.64 [R21+0x8], R28 ;  /* 0x0000081c15007388 */ /* 0x0001e80000000a00 */
[----:B------:R0:W-:Y:S01]  /*1f00*/  STS.64 [R23+0x8], R12 ;  /* 0x0000080c17007388 */ /* 0x0001e20000000a00 */
[----:B------:R-:W-:-:S07]  /*1f10*/  VIADD R10, R10, 0x2 ;  /* 0x000000020a0a7836 */ /* 0x000fce0000000000 */
.L_x_12:
        /* <DEDUP_REMOVED lines=8> */
[----:B-1----:R-:W-:-:S05]  /*1fa0*/  IMAD.WIDE R30, R11, 0x8, R30 ;  /* 0x000000080b1e7825 */ /* 0x002fca00078e021e */
[----:B------:R-:W4:Y:S01]  /*1fb0*/  LDG.E.64 R24, desc[UR6][R30.64+0x8] ;  /* 0x000008061e187981 */ /* 0x000f22000c1e1b00 */
[----:B--2---:R-:W-:-:S03]  /*1fc0*/  IMAD.WIDE R12, R17, 0x8, R12 ;  /* 0x00000008110c7825 */ /* 0x004fc600078e020c */
[----:B------:R-:W3:Y:S04]  /*1fd0*/  LDG.E.64 R16, desc[UR6][R30.64+-0x8] ;  /* 0xfffff8061e107981 */ /* 0x000ee8000c1e1b00 */
[----:B------:R-:W3:Y:S04]  /*1fe0*/  LDG.E.64 R18, desc[UR6][R12.64+0x8] ;  /* 0x000008060c127981 */ /* 0x000ee8000c1e1b00 */
[----:B------:R-:W4:Y:S04]  /*1ff0*/  LDG.E.64 R26, desc[UR6][R12.64+0x10] ;  /* 0x000010060c1a7981 */ /* 0x000f28000c1e1b00 */
[----:B------:R-:W2:Y:S04]  /*2000*/  LDG.E.64 R22, desc[UR6][R12.64+0x18] ;  /* 0x000018060c167981 */ /* 0x000ea8000c1e1b00 */
[----:B------:R-:W5:Y:S04]  /*2010*/  LDG.E.64 R20, desc[UR6][R12.64] ;  /* 0x000000060c147981 */ /* 0x000f68000c1e1b00 */
[----:B------:R-:W5:Y:S01]  /*2020*/  LDG.E.64 R28, desc[UR6][R12.64+0x20] ;  /* 0x000020060c1c7981 */ /* 0x000f62000c1e1b00 */
[C---:B------:R-:W-:Y:S01]  /*2030*/  LEA R11, R10.reuse, R9, 0x3 ;  /* 0x000000090a0b7211 */ /* 0x040fe200078e18ff */
[----:B---3--:R-:W-:Y:S01]  /*2040*/  DFMA R16, -R16, R18, R14 ;  /* 0x000000121010722b */ /* 0x008fe2000000010e */
[----:B------:R-:W-:-:S02]  /*2050*/  IMAD R15, R10, 0x8, R3 ;  /* 0x000000080a0f7824 */ /* 0x000fc400078e0203 */
[----:B------:R-:W-:-:S05]  /*2060*/  IMAD R19, R10, 0x8, R2 ;  /* 0x000000080a137824 */ /* 0x000fca00078e0202 */
[----:B----4-:R-:W-:Y:S01]  /*2070*/  DFMA R16, -R24, R26, R16 ;  /* 0x0000001a1810722b */ /* 0x010fe20000000110 */
[----:B------:R-:W-:Y:S01]  /*2080*/  LEA R25, R10, R0, 0x3 ;  /* 0x000000000a197211 */ /* 0x000fe200078e18ff */
[----:B--2---:R2:W-:Y:S04]  /*2090*/  STS.64 [R11], R22 ;  /* 0x000000160b007388 */ /* 0x0045e80000000a00 */
[----:B-----5:R2:W-:Y:S04]  /*20a0*/  STS.64 [R15], R20 ;  /* 0x000000140f007388 */ /* 0x0205e80000000a00 */
[----:B------:R2:W-:Y:S04]  /*20b0*/  STS.64 [R19], R28 ;  /* 0x0000001c13007388 */ /* 0x0005e80000000a00 */
[----:B------:R2:W-:Y:S02]  /*20c0*/  STS.64 [R25], R16 ;  /* 0x0000001019007388 */ /* 0x0005e40000000a00 */
.L_x_2:
[----:B------:R-:W-:Y:S05]  /*20d0*/  BSYNC.RECONVERGENT B0 ;  /* 0x0000000000007941 */ /* 0x000fea0003800200 */
.L_x_0:
[----:B------:R-:W3:Y:S01]  /*20e0*/  LDCU UR4, c[0x0][0x398] ;  /* 0x00007300ff0477ac */ /* 0x000ee20008000800 */
[----:B------:R-:W-:Y:S01]  /*20f0*/  BAR.SYNC.DEFER_BLOCKING 0x0 ;  /* 0x0000000000007b1d */ /* 0x000fe20000010000 */
[----:B---3--:R-:W-:-:S13]  /*2100*/  ISETP.GE.AND P0, PT, R4, UR4, PT ;  /* 0x0000000404007c0c */ /* 0x008fda000bf06270 */
[----:B------:R-:W-:Y:S05]  /*2110*/  @P0 EXIT ;  /* 0x000000000000094d */ /* 0x000fea0003800000 */
[----:B------:R-:W-:-:S13]  /*2120*/  ISETP.GE.AND P0, PT, R7, 0x2, PT ;  /* 0x000000020700780c */ /* 0x000fda0003f06270 */
[----:B------:R-:W-:Y:S05]  /*2130*/  @!P0 BRA `(.L_x_13) ;  /* 0x0000001c00448947 */ /* 0x000fea0003800000 */
[C---:B0-----:R-:W-:Y:S01]  /*2140*/  VIADD R8, R7.reuse, 0xfffffffe ;  /* 0xfffffffe07087836 */ /* 0x041fe20000000000 */
[----:B-1--4-:R-:W-:Y:S01]  /*2150*/  MOV R12, 0x1 ;  /* 0x00000001000c7802 */ /* 0x012fe20000000f00 */
[----:B------:R-:W-:-:S03]  /*2160*/  VIADD R10, R7, 0xffffffff ;  /* 0xffffffff070a7836 */ /* 0x000fc60000000000 */
[----:B------:R-:W-:Y:S02]  /*2170*/  ISETP.GE.U32.AND P0, PT, R8, 0x7, PT ;  /* 0x000000070800780c */ /* 0x000fe40003f06070 */
[----:B--2---:R-:W-:-:S11]  /*2180*/  LOP3.LUT R11, R10, 0x7, RZ, 0xc0, !PT ;  /* 0x000000070a0b7812 */ /* 0x004fd600078ec0ff */
[----:B------:R-:W-:Y:S05]  /*2190*/  @!P0 BRA `(.L_x_14) ;  /* 0x0000000c00c48947 */ /* 0x000fea0003800000 */
[----:B------:R0:W1:Y:S01]  /*21a0*/  LDS.64 R32, [R0] ;  /* 0x0000000000207984 */ /* 0x0000620000000a00 */
[----:B------:R-:W-:Y:S01]  /*21b0*/  IMAD R8, R5, 0x28, RZ ;  /* 0x0000002805087824 */ /* 0x000fe200078e02ff */
[----:B------:R-:W-:-:S03]  /*21c0*/  LOP3.LUT R13, R10, 0xfffffff8, RZ, 0xc0, !PT ;  /* 0xfffffff80a0d7812 */ /* 0x000fc600078ec0ff */
[C---:B------:R-:W-:Y:S01]  /*21d0*/  VIADD R12, R8.reuse, 0x18 ;  /* 0x00000018080c7836 */ /* 0x040fe20000000000 */
[C---:B------:R-:W-:Y:S01]  /*21e0*/  IADD3 R15, PT, PT, R8.reuse, 0x10, RZ ;  /* 0x00000010080f7810 */ /* 0x040fe20007ffe0ff */
[C---:B------:R-:W-:Y:S02]  /*21f0*/  VIADD R14, R8.reuse, 0x8 ;  /* 0x00000008080e7836 */ /* 0x040fe40000000000 */
[-CC-:B------:R-:W-:Y:S02]  /*2200*/  IMAD R8, R8, R7.reuse, R6.reuse ;  /* 0x0000000708087224 */ /* 0x180fe400078e0206 */
[-CC-:B------:R-:W-:Y:S02]  /*2210*/  IMAD R15, R15, R7.reuse, R6.reuse ;  /* 0x000000070f0f7224 */ /* 0x180fe400078e0206 */
[-CC-:B------:R-:W-:Y:S01]  /*2220*/  IMAD R25, R12, R7.reuse, R6.reuse ;  /* 0x000000070c197224 */ /* 0x180fe200078e0206 */
[----:B------:R-:W-:Y:S01]  /*2230*/  IADD3 R24, PT, PT, R8, 0x20, RZ ;  /* 0x0000002008187810 */ /* 0x000fe20007ffe0ff */
[----:B------:R-:W-:Y:S01]  /*2240*/  IMAD R14, R14, R7, R6 ;  /* 0x000000070e0e7224 */ /* 0x000fe200078e0206 */
[----:B------:R-:W-:Y:S01]  /*2250*/  IADD3 R27, PT, PT, R15, 0x20, RZ ;  /* 0x000000200f1b7810 */ /* 0x000fe20007ffe0ff */
[----:B------:R-:W-:-:S02]  /*2260*/  IMAD.MOV.U32 R12, RZ, RZ, RZ ;  /* 0x000000ffff0c7224 */ /* 0x000fc400078e00ff */
[----:B------:R-:W-:Y:S02]  /*2270*/  IMAD.MOV R13, RZ, RZ, -R13 ;  /* 0x000000ffff0d7224 */ /* 0x000fe400078e0a0d */
[----:B------:R-:W-:Y:S02]  /*2280*/  VIADD R25, R25, 0x20 ;  /* 0x0000002019197836 */ /* 0x000fe40000000000 */
[----:B0-----:R-:W-:-:S07]  /*2290*/  VIADD R26, R14, 0x20 ;  /* 0x000000200e1a7836 */ /* 0x001fce0000000000 */
.L_x_31:
[----:B------:R-:W0:Y:S01]  /*22a0*/  LDS.64 R18, [R26+-0x20] ;  /* 0xffffe0001a127984 */ /* 0x000e220000000a00 */
[----:B------:R-:W-:Y:S01]  /*22b0*/  IMAD.MOV.U32 R14, RZ, RZ, 0x1 ;  /* 0x00000001ff0e7424 */ /* 0x000fe200078e00ff */
[----:B------:R-:W-:Y:S02]  /*22c0*/  BSSY.RECONVERGENT B1, `(.L_x_15) ;  /* 0x0000011000017945 */ /* 0x000fe40003800200 */
[----:B------:R-:W2:Y:S01]  /*22d0*/  LDS.64 R20, [R24+-0x18] ;  /* 0xffffe80018147984 */ /* 0x000ea20000000a00 */
[----:B0-----:R-:W0:Y:S01]  /*22e0*/  MUFU.RCP64H R15, R19 ;  /* 0x00000013000f7308 */ /* 0x001e220000001800 */
[----:B--2---:R-:W-:Y:S01]  /*22f0*/  FSETP.GEU.AND P1, PT, |R21|, 6.5827683646048100446e-37, PT ;  /* 0x036000001500780b */ /* 0x004fe20003f2e200 */
[----:B0-----:R-:W-:-:S08]  /*2300*/  DFMA R6, -R18, R14, 1 ;  /* 0x3ff000001206742b */ /* 0x001fd0000000010e */
[----:B------:R-:W-:-:S08]  /*2310*/  DFMA R6, R6, R6, R6 ;  /* 0x000000060606722b */ /* 0x000fd00000000006 */
[----:B------:R-:W-:-:S08]  /*2320*/  DFMA R6, R14, R6, R14 ;  /* 0x000000060e06722b */ /* 0x000fd0000000000e */
[----:B------:R-:W-:-:S08]  /*2330*/  DFMA R16, -R18, R6, 1 ;  /* 0x3ff000001210742b */ /* 0x000fd00000000106 */
[----:B------:R-:W-:-:S08]  /*2340*/  DFMA R16, R6, R16, R6 ;  /* 0x000000100610722b */ /* 0x000fd00000000006 */
[----:B------:R-:W-:-:S08]  /*2350*/  DMUL R14, R20, R16 ;  /* 0x00000010140e7228 */ /* 0x000fd00000000000 */
[----:B------:R-:W-:-:S08]  /*2360*/  DFMA R6, -R18, R14, R20 ;  /* 0x0000000e1206722b */ /* 0x000fd00000000114 */
[----:B------:R-:W-:-:S10]  /*2370*/  DFMA R30, R16, R6, R14 ;  /* 0x00000006101e722b */ /* 0x000fd4000000000e */
[----:B------:R-:W-:-:S05]  /*2380*/  FFMA R6, RZ, R19, R31 ;  /* 0x00000013ff067223 */ /* 0x000fca000000001f */
[----:B------:R-:W-:-:S13]  /*2390*/  FSETP.GT.AND P0, PT, |R6|, 1.469367938527859385e-39, PT ;  /* 0x001000000600780b */ /* 0x000fda0003f04200 */
[----:B------:R-:W-:Y:S05]  /*23a0*/  @P0 BRA P1, `(.L_x_16) ;  /* 0x0000000000080947 */ /* 0x000fea0000800000 */
[----:B------:R-:W-:-:S07]  /*23b0*/  MOV R6, 0x23d0 ;  /* 0x000023d000067802 */ /* 0x000fce0000000f00 */
[----:B-1----:R-:W-:Y:S05]  /*23c0*/  CALL.REL.NOINC `($__internal_0_$__cuda_sm20_div_rn_f64_full) ;  /* 0x0000003c000c7944 */ /* 0x002fea0003c00000 */
.L_x_16:
[----:B------:R-:W-:Y:S05]  /*23d0*/  BSYNC.RECONVERGENT B1 ;  /* 0x0000000000017941 */ /* 0x000fea0003800200 */
.L_x_15:
[----:B------:R-:W-:Y:S01]  /*23e0*/  LDS.64 R6, [R26+-0x18] ;  /* 0xffffe8001a067984 */ /* 0x000fe20000000a00 */
[----:B------:R-:W-:Y:S03]  /*23f0*/  BSSY.RECONVERGENT B1, `(.L_x_17) ;  /* 0x0000019000017945 */ /* 0x000fe60003800200 */
[----:B------:R-:W0:Y:S02]  /*2400*/  LDS.64 R14, [R27+-0x20] ;  /* 0xffffe0001b0e7984 */ /* 0x000e240000000a00 */
[----:B0-----:R-:W-:Y:S01]  /*2410*/  DFMA R16, R14, -R30, R6 ;  /* 0x8000001e0e10722b */ /* 0x001fe20000000006 */
[----:B------:R-:W-:-:S06]  /*2420*/  IMAD.MOV.U32 R14, RZ, RZ, 0x1 ;  /* 0x00000001ff0e7424 */ /* 0x000fcc00078e00ff */
[----:B------:R-:W-:Y:S04]  /*2430*/  STS.64 [R26+-0x18], R16 ;  /* 0xffffe8101a007388 */ /* 0x000fe80000000a00 */
[----:B------:R-:W1:Y:S02]  /*2440*/  LDS.64 R6, [R25+-0x18] ;  /* 0xffffe80019067984 */ /* 0x000e640000000a00 */
[----:B-1----:R-:W-:-:S07]  /*2450*/  DFMA R32, -R30, R32, R6 ;  /* 0x000000201e20722b */ /* 0x002fce0000000106 */
[----:B------:R-:W-:Y:S04]  /*2460*/  STS.64 [R25+-0x18], R32 ;  /* 0xffffe82019007388 */ /* 0x000fe80000000a00 */
[----:B------:R-:W0:Y:S04]  /*2470*/  LDS.64 R18, [R26+-0x18] ;  /* 0xffffe8001a127984 */ /* 0x000e280000000a00 */
[----:B------:R-:W1:Y:S01]  /*2480*/  LDS.64 R20, [R24+-0x10] ;  /* 0xfffff00018147984 */ /* 0x000e620000000a00 */
[----:B0-----:R-:W0:Y:S01]  /*2490*/  MUFU.RCP64H R15, R19 ;  /* 0x00000013000f7308 */ /* 0x001e220000001800 */
[----:B-1----:R-:W-:Y:S01]  /*24a0*/  FSETP.GEU.AND P1, PT, |R21|, 6.5827683646048100446e-37, PT ;  /* 0x036000001500780b */ /* 0x002fe20003f2e200 */
        /* <DEDUP_REMOVED lines=12> */
[----:B------:R-:W-:Y:S05]  /*2570*/  CALL.REL.NOINC `($__internal_0_$__cuda_sm20_div_rn_f64_full) ;  /* 0x0000003800a07944 */ /* 0x000fea0003c00000 */
.L_x_18:
[----:B------:R-:W-:Y:S05]  /*2580*/  BSYNC.RECONVERGENT B1 ;  /* 0x0000000000017941 */ /* 0x000fea0003800200 */
.L_x_17:
[----:B------:R-:W-:Y:S01]  /*2590*/  LDS.64 R6, [R26+-0x10] ;  /* 0xfffff0001a067984 */ /* 0x000fe20000000a00 */
[----:B------:R-:W-:Y:S03]  /*25a0*/  BSSY.RECONVERGENT B1, `(.L_x_19) ;  /* 0x0000019000017945 */ /* 0x000fe60003800200 */
[----:B------:R-:W0:Y:S02]  /*25b0*/  LDS.64 R14, [R27+-0x18] ;  /* 0xffffe8001b0e7984 */ /* 0x000e240000000a00 */
[----:B0-----:R-:W-:Y:S01]  /*25c0*/  DFMA R16, R14, -R30, R6 ;  /* 0x8000001e0e10722b */ /* 0x001fe20000000006 */
[----:B------:R-:W-:-:S06]  /*25d0*/  MOV R14, 0x1 ;  /* 0x00000001000e7802 */ /* 0x000fcc0000000f00 */
[----:B------:R-:W-:Y:S04]  /*25e0*/  STS.64 [R26+-0x10], R16 ;  /* 0xfffff0101a007388 */ /* 0x000fe80000000a00 */
[----:B------:R-:W0:Y:S02]  /*25f0*/  LDS.64 R6, [R25+-0x10] ;  /* 0xfffff00019067984 */ /* 0x000e240000000a00 */
[----:B0-----:R-:W-:-:S07]  /*2600*/  DFMA R32, R32, -R30, R6 ;  /* 0x8000001e2020722b */ /* 0x001fce0000000006 */
        /* <DEDUP_REMOVED lines=18> */
.L_x_20:
[----:B------:R-:W-:Y:S05]  /*2730*/  BSYNC.RECONVERGENT B1 ;  /* 0x0000000000017941 */ /* 0x000fea0003800200 */
.L_x_19:
[----:B------:R-:W-:Y:S01]  /*2740*/  LDS.64 R6, [R26+-0x8] ;  /* 0xfffff8001a067984 */ /* 0x000fe20000000a00 */
[----:B------:R-:W-:Y:S03]  /*2750*/  BSSY.RECONVERGENT B1, `(.L_x_21) ;  /* 0x0000019000017945 */ /* 0x000fe60003800200 */
[----:B------:R-:W0:Y:S02]  /*2760*/  LDS.64 R14, [R27+-0x10] ;  /* 0xfffff0001b0e7984 */ /* 0x000e240000000a00 */
[----:B0-----:R-:W-:Y:S01]  /*2770*/  DFMA R16, R14, -R30, R6 ;  /* 0x8000001e0e10722b */ /* 0x001fe20000000006 */
[----:B------:R-:W-:-:S06]  /*2780*/  IMAD.MOV.U32 R14, RZ, RZ, 0x1 ;  /* 0x00000001ff0e7424 */ /* 0x000fcc00078e00ff */
[----:B------:R-:W-:Y:S04]  /*2790*/  STS.64 [R26+-0x8], R16 ;  /* 0xfffff8101a007388 */ /* 0x000fe80000000a00 */
[----:B------:R-:W0:Y:S02]  /*27a0*/  LDS.64 R6, [R25+-0x8] ;  /* 0xfffff80019067984 */ /* 0x000e240000000a00 */
[----:B0-----:R-:W-:-:S07]  /*27b0*/  DFMA R32, R32, -R30, R6 ;  /* 0x8000001e2020722b */ /* 0x001fce0000000006 */
[----:B------:R-:W-:Y:S04]  /*27c0*/  STS.64 [R25+-0x8], R32 ;  /* 0xfffff82019007388 */ /* 0x000fe80000000a00 */
[----:B------:R-:W0:Y:S04]  /*27d0*/  LDS.64 R18, [R26+-0x8] ;  /* 0xfffff8001a127984 */ /* 0x000e280000000a00 */
[----:B------:R-:W1:Y:S01]  /*27e0*/  LDS.64 R20, [R24] ;  /* 0x0000000018147984 */ /* 0x000e620000000a00 */
        /* <DEDUP_REMOVED lines=15> */
.L_x_22:
[----:B------:R-:W-:Y:S05]  /*28e0*/  BSYNC.RECONVERGENT B1 ;  /* 0x0000000000017941 */ /* 0x000fea0003800200 */
.L_x_21:
[----:B------:R-:W-:Y:S01]  /*28f0*/  LDS.64 R6, [R26] ;  /* 0x000000001a067984 */ /* 0x000fe20000000a00 */
[----:B------:R-:W-:Y:S03]  /*2900*/  BSSY.RECONVERGENT B1, `(.L_x_23) ;  /* 0x0000019000017945 */ /* 0x000fe60003800200 */
[----:B------:R-:W0:Y:S02]  /*2910*/  LDS.64 R14, [R27+-0x8] ;  /* 0xfffff8001b0e7984 */ /* 0x000e240000000a00 */
[----:B0-----:R-:W-:Y:S01]  /*2920*/  DFMA R16, R14, -R30, R6 ;  /* 0x8000001e0e10722b */ /* 0x001fe20000000006 */
[----:B------:R-:W-:-:S06]  /*2930*/  IMAD.MOV.U32 R14, RZ, RZ, 0x1 ;  /* 0x00000001ff0e7424 */ /* 0x000fcc00078e00ff */
[----:B------:R-:W-:Y:S04]  /*2940*/  STS.64 [R26], R16 ;  /* 0x000000101a007388 */ /* 0x000fe80000000a00 */
[----:B------:R-:W0:Y:S02]  /*2950*/  LDS.64 R6, [R25] ;  /* 0x0000000019067984 */ /* 0x000e240000000a00 */
[----:B0-----:R-:W-:-:S07]  /*2960*/  DFMA R32, R32, -R30, R6 ;  /* 0x8000001e2020722b */ /* 0x001fce0000000006 */
[----:B------:R-:W-:Y:S04]  /*2970*/  STS.64 [R25], R32 ;  /* 0x0000002019007388 */ /* 0x000fe80000000a00 */
[----:B------:R-:W0:Y:S04]  /*2980*/  LDS.64 R18, [R26] ;  /* 0x000000001a127984 */ /* 0x000e280000000a00 */
[----:B------:R-:W1:Y:S01]  /*2990*/  LDS.64 R20, [R24+0x8] ;  /* 0x0000080018147984 */ /* 0x000e620000000a00 */
        /* <DEDUP_REMOVED lines=15> */
.L_x_24:
[----:B------:R-:W-:Y:S05]  /*2a90*/  BSYNC.RECONVERGENT B1 ;  /* 0x0000000000017941 */ /* 0x000fea0003800200 */
.L_x_23:
[----:B------:R-:W-:Y:S01]  /*2aa0*/  LDS.64 R6, [R26+0x8] ;  /* 0x000008001a067984 */ /* 0x000fe20000000a00 */
[----:B------:R-:W-:Y:S03]  /*2ab0*/  BSSY.RECONVERGENT B1, `(.L_x_25) ;  /* 0x0000019000017945 */ /* 0x000fe60003800200 */
[----:B------:R-:W0:Y:S02]  /*2ac0*/  LDS.64 R14, [R27] ;  /* 0x000000001b0e7984 */ /* 0x000e240000000a00 */
[----:B0-----:R-:W-:Y:S01]  /*2ad0*/  DFMA R16, R14, -R30, R6 ;  /* 0x8000001e0e10722b */ /* 0x001fe20000000006 */
[----:B------:R-:W-:-:S06]  /*2ae0*/  MOV R14, 0x1 ;  /* 0x00000001000e7802 */ /* 0x000fcc0000000f00 */
[----:B------:R-:W-:Y:S04]  /*2af0*/  STS.64 [R26+0x8], R16 ;  /* 0x000008101a007388 */ /* 0x000fe80000000a00 */
[----:B------:R-:W0:Y:S02]  /*2b00*/  LDS.64 R6, [R25+0x8] ;  /* 0x0000080019067984 */ /* 0x000e240000000a00 */
[----:B0-----:R-:W-:-:S07]  /*2b10*/  DFMA R32, R32, -R30, R6 ;  /* 0x8000001e2020722b */ /* 0x001fce0000000006 */
[----:B------:R-:W-:Y:S04]  /*2b20*/  STS.64 [R25+0x8], R32 ;  /* 0x0000082019007388 */ /* 0x000fe80000000a00 */
[----:B------:R-:W0:Y:S04]  /*2b30*/  LDS.64 R18, [R26+0x8] ;  /* 0x000008001a127984 */ /* 0x000e280000000a00 */
        /* <DEDUP_REMOVED lines=16> */
.L_x_26:
[----:B------:R-:W-:Y:S05]  /*2c40*/  BSYNC.RECONVERGENT B1 ;  /* 0x0000000000017941 */ /* 0x000fea0003800200 */
.L_x_25:
[----:B------:R-:W-:Y:S01]  /*2c50*/  LDS.64 R6, [R26+0x10] ;  /* 0x000010001a067984 */ /* 0x000fe20000000a00 */
[----:B------:R-:W-:Y:S03]  /*2c60*/  BSSY.RECONVERGENT B1, `(.L_x_27) ;  /* 0x0000019000017945 */ /* 0x000fe60003800200 */
[----:B------:R-:W0:Y:S02]  /*2c70*/  LDS.64 R14, [R27+0x8] ;  /* 0x000008001b0e7984 */ /* 0x000e240000000a00 */
[----:B0-----:R-:W-:Y:S01]  /*2c80*/  DFMA R16, R14, -R30, R6 ;  /* 0x8000001e0e10722b */ /* 0x001fe20000000006 */
[----:B------:R-:W-:-:S06]  /*2c90*/  IMAD.MOV.U32 R14, RZ, RZ, 0x1 ;  /* 0x00000001ff0e7424 */ /* 0x000fcc00078e00ff */
        /* <DEDUP_REMOVED lines=21> */
.L_x_28:
[----:B------:R-:W-:Y:S05]  /*2df0*/  BSYNC.RECONVERGENT B1 ;  /* 0x0000000000017941 */ /* 0x000fea0003800200 */
.L_x_27:
        /* <DEDUP_REMOVED lines=26> */
.L_x_30:
[----:B------:R-:W-:Y:S05]  /*2fa0*/  BSYNC.RECONVERGENT B1 ;  /* 0x0000000000017941 */ /* 0x000fea0003800200 */
.L_x_29:
[----:B------:R-:W-:Y:S01]  /*2fb0*/  LDS.64 R6, [R26+0x20] ;  /* 0x000020001a067984 */ /* 0x000fe20000000a00 */
[----:B------:R-:W-:Y:S01]  /*2fc0*/  IADD3 R13, PT, PT, R13, 0x8, RZ ;  /* 0x000000080d0d7810 */ /* 0x000fe20007ffe0ff */
[----:B------:R-:W-:Y:S02]  /*2fd0*/  VIADD R24, R24, 0x40 ;  /* 0x0000004018187836 */ /* 0x000fe40000000000 */
[----:B------:R0:W1:Y:S01]  /*2fe0*/  LDS.64 R14, [R27+0x18] ;  /* 0x000018001b0e7984 */ /* 0x0000620000000a00 */
[----:B------:R-:W-:Y:S01]  /*2ff0*/  ISETP.NE.AND P0, PT, R13, RZ, PT ;  /* 0x000000ff0d00720c */ /* 0x000fe20003f05270 */
[----:B------:R-:W-:Y:S01]  /*3000*/  VIADD R12, R12, 0x8 ;  /* 0x000000080c0c7836 */ /* 0x000fe20000000000 */
[----:B0-----:R-:W-:Y:S01]  /*3010*/  IADD3 R27, PT, PT, R27, 0x40, RZ ;  /* 0x000000401b1b7810 */ /* 0x001fe20007ffe0ff */
[----:B-1----:R-:W-:-:S07]  /*3020*/  DFMA R6, R14, -R30, R6 ;  /* 0x8000001e0e06722b */ /* 0x002fce0000000006 */
[----:B------:R0:W-:Y:S04]  /*3030*/  STS.64 [R26+0x20], R6 ;  /* 0x000020061a007388 */ /* 0x0001e80000000a00 */
[----:B------:R-:W1:Y:S01]  /*3040*/  LDS.64 R14, [R25+0x20] ;  /* 0x00002000190e7984 */ /* 0x000e620000000a00 */
[----:B0-----:R-:W-:Y:S01]  /*3050*/  VIADD R26, R26, 0x40 ;  /* 0x000000401a1a7836 */ /* 0x001fe20000000000 */
[----:B-1----:R-:W-:-:S07]  /*3060*/  DFMA R32, R32, -R30, R14 ;  /* 0x8000001e2020722b */ /* 0x002fce000000000e */
[----:B------:R0:W-:Y:S02]  /*3070*/  STS.64 [R25+0x20], R32 ;  /* 0x0000202019007388 */ /* 0x0001e40000000a00 */
[----:B0-----:R-:W-:Y:S01]  /*3080*/  VIADD R25, R25, 0x40 ;  /* 0x0000004019197836 */ /* 0x001fe20000000000 */
[----:B------:R-:W-:Y:S06]  /*3090*/  @P0 BRA `(.L_x_31) ;  /* 0xfffffff000800947 */ /* 0x000fec000383ffff */
[----:B------:R-:W-:-:S07]  /*30a0*/  IADD3 R12, PT, PT, R12, 0x1, RZ ;  /* 0x000000010c0c7810 */ /* 0x000fce0007ffe0ff */
.L_x_14:
[----:B------:R-:W-:-:S13]  /*30b0*/  ISETP.NE.AND P0, PT, R11, RZ, PT ;  /* 0x000000ff0b00720c */ /* 0x000fda0003f05270 */
[----:B------:R-:W-:Y:S05]  /*30c0*/  @!P0 BRA `(.L_x_13) ;  /* 0x0000000c00608947 */ /* 0x000fea0003800000 */
[----:B------:R-:W-:Y:S02]  /*30d0*/  ISETP.GE.U32.AND P0, PT, R11, 0x4, PT ;  /* 0x000000040b00780c */ /* 0x000fe40003f06070 */
[----:B------:R-:W-:-:S11]  /*30e0*/  LOP3.LUT R26, R10, 0x3, RZ, 0xc0, !PT ;  /* 0x000000030a1a7812 */ /* 0x000fd600078ec0ff */
[----:B------:R-:W-:Y:S05]  /*30f0*/  @!P0 BRA `(.L_x_32) ;  /* 0x0000000400c88947 */ /* 0x000fea0003800000 */
[C---:B------:R-:W-:Y:S01]  /*3100*/  IMAD R24, R12.reuse, 0x8, R3 ;  /* 0x000000080c187824 */ /* 0x040fe200078e0203 */
[----:B------:R-:W-:Y:S01]  /*3110*/  MOV R6, 0x1 ;  /* 0x0000000100067802 */ /* 0x000fe20000000f00 */
[----:B------:R-:W-:Y:S01]  /*3120*/  IMAD R25, R12, 0x8, R9 ;  /* 0x000000080c197824 */ /* 0x000fe200078e0209 */
[----:B------:R-:W-:Y:S02]  /*3130*/  BSSY.RECONVERGENT B1, `(.L_x_33) ;  /* 0x0000012000017945 */ /* 0x000fe40003800200 */
        /* <DEDUP_REMOVED lines=17> */
.L_x_34:
[----:B------:R-:W-:Y:S05]  /*3250*/  BSYNC.RECONVERGENT B1 ;  /* 0x0000000000017941 */ /* 0x000fea0003800200 */
.L_x_33:
[C---:B------:R-:W-:Y:S01]  /*3260*/  IMAD R13, R12.reuse, 0x8, R2 ;  /* 0x000000080c0d7824 */ /* 0x040fe200078e0202 */
[----:B------:R-:W-:Y:S01]  /*3270*/  LDS.64 R6, [R24] ;  /* 0x0000000018067984 */ /* 0x000fe20000000a00 */
[----:B------:R-:W-:Y:S01]  /*3280*/  IMAD R11, R12, 0x8, R0 ;  /* 0x000000080c0b7824 */ /* 0x000fe200078e0200 */
[----:B------:R-:W-:Y:S02]  /*3290*/  BSSY.RECONVERGENT B1, `(.L_x_35) ;  /* 0x000001a000017945 */ /* 0x000fe40003800200 */
[----:B------:R-:W0:Y:S02]  /*32a0*/  LDS.64 R14, [R13+-0x8] ;  /* 0xfffff8000d0e7984 */ /* 0x000e240000000a00 */
[----:B0-----:R-:W-:-:S07]  /*32b0*/  DFMA R14, R14, -R30, R6 ;  /* 0x8000001e0e0e722b */ /* 0x001fce0000000006 */
[----:B------:R-:W-:Y:S04]  /*32c0*/  STS.64 [R24], R14 ;  /* 0x0000000e18007388 */ /* 0x000fe80000000a00 */
[----:B------:R-:W-:Y:S04]  /*32d0*/  LDS.64 R32, [R11] ;  /* 0x000000000b207984 */ /* 0x000fe80000000a00 */
[----:B------:R-:W0:Y:S02]  /*32e0*/  LDS.64 R6, [R11+-0x8] ;  /* 0xfffff8000b067984 */ /* 0x000e240000000a00 */
[----:B0-----:R-:W-:Y:S01]  /*32f0*/  DFMA R32, R6, -R30, R32 ;  /* 0x8000001e0620722b */ /* 0x001fe20000000020 */
[----:B------:R-:W-:-:S06]  /*3300*/  MOV R6, 0x1 ;  /* 0x0000000100067802 */ /* 0x000fcc0000000f00 */
        /* <DEDUP_REMOVED lines=18> */
.L_x_36:
[----:B------:R-:W-:Y:S05]  /*3430*/  BSYNC.RECONVERGENT B1 ;  /* 0x0000000000017941 */ /* 0x000fea0003800200 */
.L_x_35:
[----:B------:R-:W-:Y:S01]  /*3440*/  LDS.64 R6, [R24+0x8] ;  /* 0x0000080018067984 */ /* 0x000fe20000000a00 */
[----:B------:R-:W-:Y:S03]  /*3450*/  BSSY.RECONVERGENT B1, `(.L_x_37) ;  /* 0x0000019000017945 */ /* 0x000fe60003800200 */
[----:B------:R-:W0:Y:S02]  /*3460*/  LDS.64 R14, [R13] ;  /* 0x000000000d0e7984 */ /* 0x000e240000000a00 */
[----:B0-----:R-:W-:-:S07]  /*3470*/  DFMA R14, R14, -R30, R6 ;  /* 0x8000001e0e0e722b */ /* 0x001fce0000000006 */
[----:B------:R-:W-:Y:S04]  /*3480*/  STS.64 [R24+0x8], R14 ;  /* 0x0000080e18007388 */ /* 0x000fe80000000a00 */
[----:B------:R-:W0:Y:S02]  /*3490*/  LDS.64 R6, [R11+0x8] ;  /* 0x000008000b067984 */ /* 0x000e240000000a00 */
[----:B0-----:R-:W-:Y:S01]  /*34a0*/  DFMA R32, R32, -R30, R6 ;  /* 0x8000001e2020722b */ /* 0x001fe20000000006 */
[----:B------:R-:W-:-:S06]  /*34b0*/  IMAD.MOV.U32 R6, RZ, RZ, 0x1 ;  /* 0x00000001ff067424 */ /* 0x000fcc00078e00ff */
        /* <DEDUP_REMOVED lines=18> */
.L_x_38:
[----:B------:R-:W-:Y:S05]  /*35e0*/  BSYNC.RECONVERGENT B1 ;  /* 0x0000000000017941 */ /* 0x000fea0003800200 */
.L_x_37:
[----:B------:R-:W-:Y:S01]  /*35f0*/  LDS.64 R6, [R24+0x10] ;  /* 0x0000100018067984 */ /* 0x000fe20000000a00 */
[----:B------:R-:W-:Y:S03]  /*3600*/  BSSY.RECONVERGENT B1, `(.L_x_39) ;  /* 0x0000019000017945 */ /* 0x000fe60003800200 */
[----:B------:R-:W0:Y:S02]  /*3610*/  LDS.64 R14, [R13+0x8] ;  /* 0x000008000d0e7984 */ /* 0x000e240000000a00 */
        /* <DEDUP_REMOVED lines=23> */
.L_x_40:
[----:B------:R-:W-:Y:S05]  /*3790*/  BSYNC.RECONVERGENT B1 ;  /* 0x0000000000017941 */ /* 0x000fea0003800200 */
.L_x_39:
[----:B------:R-:W-:Y:S01]  /*37a0*/  LDS.64 R14, [R13+0x10] ;  /* 0x000010000d0e7984 */ /* 0x000fe20000000a00 */
[----:B------:R-:W-:-:S03]  /*37b0*/  IADD3 R12, PT, PT, R12, 0x4, RZ ;  /* 0x000000040c0c7810 */ /* 0x000fc60007ffe0ff */
[----:B------:R-:W0:Y:S02]  /*37c0*/  LDS.64 R6, [R24+0x18] ;  /* 0x0000180018067984 */ /* 0x000e240000000a00 */
[----:B0-----:R-:W-:-:S07]  /*37d0*/  DFMA R6, R14, -R30, R6 ;  /* 0x8000001e0e06722b */ /* 0x001fce0000000006 */
[----:B------:R-:W-:Y:S04]  /*37e0*/  STS.64 [R24+0x18], R6 ;  /* 0x0000180618007388 */ /* 0x000fe80000000a00 */
[----:B------:R-:W0:Y:S02]  /*37f0*/  LDS.64 R14, [R11+0x18] ;  /* 0x000018000b0e7984 */ /* 0x000e240000000a00 */
[----:B0-----:R-:W-:-:S07]  /*3800*/  DFMA R14, R32, -R30, R14 ;  /* 0x8000001e200e722b */ /* 0x001fce000000000e */
[----:B------:R0:W-:Y:S04]  /*3810*/  STS.64 [R11+0x18], R14 ;  /* 0x0000180e0b007388 */ /* 0x0001e80000000a00 */
.L_x_32:
[----:B------:R-:W-:-:S13]  /*3820*/  ISETP.NE.AND P0, PT, R26, RZ, PT ;  /* 0x000000ff1a00720c */ /* 0x000fda0003f05270 */
[----:B------:R-:W-:Y:S05]  /*3830*/  @!P0 BRA `(.L_x_13) ;  /* 0x0000000400848947 */ /* 0x000fea0003800000 */
[----:B------:R-:W-:-:S13]  /*3840*/  ISETP.NE.AND P0, PT, R26, 0x1, PT ;  /* 0x000000011a00780c */ /* 0x000fda0003f05270 */
[----:B------:R-:W-:Y:S05]  /*3850*/  @!P0 BRA `(.L_x_41) ;  /* 0x0000000000f08947 */ /* 0x000fea0003800000 */
[C---:B0-----:R-:W-:Y:S01]  /*3860*/  IMAD R11, R12.reuse, 0x8, R3 ;  /* 0x000000080c0b7824 */ /* 0x041fe200078e0203 */
        /* <DEDUP_REMOVED lines=20> */
.L_x_43:
[----:B------:R-:W-:Y:S05]  /*39b0*/  BSYNC.RECONVERGENT B1 ;  /* 0x0000000000017941 */ /* 0x000fea0003800200 */
.L_x_42:
[C---:B------:R-:W-:Y:S01]  /*39c0*/  IMAD R25, R12.reuse, 0x8, R2 ;  /* 0x000000080c197824 */ /* 0x040fe200078e0202 */
[----:B------:R-:W-:Y:S01]  /*39d0*/  LDS.64 R6, [R11] ;  /* 0x000000000b067984 */ /* 0x000fe20000000a00 */
[----:B------:R-:W-:Y:S01]  /*39e0*/  LEA R24, R12, R0, 0x3 ;  /* 0x000000000c187211 */ /* 0x000fe200078e18ff */
[----:B------:R-:W-:Y:S02]  /*39f0*/  BSSY.RECONVERGENT B1, `(.L_x_44) ;  /* 0x000001a000017945 */ /* 0x000fe40003800200 */
[----:B------:R-:W0:Y:S02]  /*3a00*/  LDS.64 R14, [R25+-0x8] ;  /* 0xfffff800190e7984 */ /* 0x000e240000000a00 */
[----:B0-----:R-:W-:-:S07]  /*3a10*/  DFMA R6, R14, -R30, R6 ;  /* 0x8000001e0e06722b */ /* 0x001fce0000000006 */
[----:B------:R-:W-:Y:S04]  /*3a20*/  STS.64 [R11], R6 ;  /* 0x000000060b007388 */ /* 0x000fe80000000a00 */
[----:B------:R-:W-:Y:S04]  /*3a30*/  LDS.64 R26, [R24] ;  /* 0x00000000181a7984 */ /* 0x000fe80000000a00 */
[----:B------:R-:W0:Y:S02]  /*3a40*/  LDS.64 R14, [R24+-0x8] ;  /* 0xfffff800180e7984 */ /* 0x000e240000000a00 */
[----:B0-----:R-:W-:Y:S01]  /*3a50*/  DFMA R26, R14, -R30, R26 ;  /* 0x8000001e0e1a722b */ /* 0x001fe2000000001a */
[----:B------:R-:W-:-:S06]  /*3a60*/  IMAD.MOV.U32 R14, RZ, RZ, 0x1 ;  /* 0x00000001ff0e7424 */ /* 0x000fcc00078e00ff */
        /* <DEDUP_REMOVED lines=18> */
.L_x_45:
[----:B------:R-:W-:Y:S05]  /*3b90*/  BSYNC.RECONVERGENT B1 ;  /* 0x0000000000017941 */ /* 0x000fea0003800200 */
.L_x_44:
[----:B------:R-:W-:Y:S01]  /*3ba0*/  LDS.64 R14, [R25] ;  /* 0x00000000190e7984 */ /* 0x000fe20000000a00 */
[----:B------:R-:W-:-:S03]  /*3bb0*/  IADD3 R12, PT, PT, R12, 0x2, RZ ;  /* 0x000000020c0c7810 */ /* 0x000fc60007ffe0ff */
[----:B------:R-:W0:Y:S02]  /*3bc0*/  LDS.64 R6, [R11+0x8] ;  /* 0x000008000b067984 */ /* 0x000e240000000a00 */
[----:B0-----:R-:W-:-:S07]  /*3bd0*/  DFMA R6, R14, -R30, R6 ;  /* 0x8000001e0e06722b */ /* 0x001fce0000000006 */
[----:B------:R-:W-:Y:S04]  /*3be0*/  STS.64 [R11+0x8], R6 ;  /* 0x000008060b007388 */ /* 0x000fe80000000a00 */
[----:B------:R-:W0:Y:S02]  /*3bf0*/  LDS.64 R14, [R24+0x8] ;  /* 0x00000800180e7984 */ /* 0x000e240000000a00 */
[----:B0-----:R-:W-:-:S07]  /*3c00*/  DFMA R14, R26, -R30, R14 ;  /* 0x8000001e1a0e722b */ /* 0x001fce000000000e */
[----:B------:R1:W-:Y:S04]  /*3c10*/  STS.64 [R24+0x8], R14 ;  /* 0x0000080e18007388 */ /* 0x0003e80000000a00 */
.L_x_41:
[----:B------:R-:W-:-:S04]  /*3c20*/  LOP3.LUT R10, R10, 0x1, RZ, 0xc0, !PT ;  /* 0x000000010a0a7812 */ /* 0x000fc800078ec0ff */
[----:B------:R-:W-:-:S13]  /*3c30*/  ISETP.NE.U32.AND P0, PT, R10, 0x1, PT ;  /* 0x000000010a00780c */ /* 0x000fda0003f05070 */
[----:B------:R-:W-:Y:S05]  /*3c40*/  @P0 BRA `(.L_x_13) ;  /* 0x0000000000800947 */ /* 0x000fea0003800000 */
[C---:B------:R-:W-:Y:S01]  /*3c50*/  IMAD R10, R12.reuse, 0x8, R3 ;  /* 0x000000080c0a7824 */ /* 0x040fe200078e0203 */
[----:B------:R-:W-:Y:S01]  /*3c60*/  LEA R20, R12, R9, 0x3 ;  /* 0x000000090c147211 */ /* 0x000fe200078e18ff */
[----:B------:R-:W-:Y:S01]  /*3c70*/  IMAD.MOV.U32 R6, RZ, RZ, 0x1 ;  /* 0x00000001ff067424 */ /* 0x000fe200078e00ff */
[----:B------:R-:W-:Y:S02]  /*3c80*/  BSSY.RECONVERGENT B1, `(.L_x_46) ;  /* 0x0000012000017945 */ /* 0x000fe40003800200 */
[----:B------:R-:W2:Y:S04]  /*3c90*/  LDS.64 R18, [R10+-0x8] ;  /* 0xfffff8000a127984 */ /* 0x000ea80000000a00 */
[----:B------:R-:W3:Y:S01]  /*3ca0*/  LDS.64 R20, [R20] ;  /* 0x0000000014147984 */ /* 0x000ee20000000a00 */
[----:B--2---:R-:W2:Y:S01]  /*3cb0*/  MUFU.RCP64H R7, R19 ;  /* 0x0000001300077308 */ /* 0x004ea20000001800 */
[----:B---3--:R-:W-:Y:S01]  /*3cc0*/  FSETP.GEU.AND P1, PT, |R21|, 6.5827683646048100446e-37, PT ;  /* 0x036000001500780b */ /* 0x008fe20003f2e200 */
[----:B--2---:R-:W-:-:S08]  /*3cd0*/  DFMA R8, -R18, R6, 1 ;  /* 0x3ff000001208742b */ /* 0x004fd00000000106 */
        /* <DEDUP_REMOVED lines=11> */
[----:B01----:R-:W-:Y:S05]  /*3d90*/  CALL.REL.NOINC `($__internal_0_$__cuda_sm20_div_rn_f64_full) ;  /* 0x0000002000987944 */ /* 0x003fea0003c00000 */
.L_x_47:
[----:B------:R-:W-:Y:S05]  /*3da0*/  BSYNC.RECONVERGENT B1 ;  /* 0x0000000000017941 */ /* 0x000fea0003800200 */
.L_x_46:
[C---:B0-----:R-:W-:Y:S01]  /*3db0*/  LEA R11, R12.reuse, R2, 0x3 ;  /* 0x000000020c0b7211 */ /* 0x041fe200078e18ff */
[----:B------:R-:W-:Y:S01]  /*3dc0*/  LDS.64 R6, [R10] ;  /* 0x000000000a067984 */ /* 0x000fe20000000a00 */
[----:B-1----:R-:W-:-:S03]  /*3dd0*/  IMAD R15, R12, 0x8, R0 ;  /* 0x000000080c0f7824 */ /* 0x002fc600078e0200 */
[----:B------:R-:W0:Y:S02]  /*3de0*/  LDS.64 R8, [R11+-0x8] ;  /* 0xfffff8000b087984 */ /* 0x000e240000000a00 */
[----:B0-----:R-:W-:-:S07]  /*3df0*/  DFMA R6, R8, -R30, R6 ;  /* 0x8000001e0806722b */ /* 0x001fce0000000006 */
[----:B------:R-:W-:Y:S04]  /*3e00*/  STS.64 [R10], R6 ;  /* 0x000000060a007388 */ /* 0x000fe80000000a00 */
[----:B------:R-:W-:Y:S04]  /*3e10*/  LDS.64 R8, [R15] ;  /* 0x000000000f087984 */ /* 0x000fe80000000a00 */
[----:B------:R-:W0:Y:S02]  /*3e20*/  LDS.64 R12, [R15+-0x8] ;  /* 0xfffff8000f0c7984 */ /* 0x000e240000000a00 */
[----:B0-----:R-:W-:-:S07]  /*3e30*/  DFMA R8, R12, -R30, R8 ;  /* 0x8000001e0c08722b */ /* 0x001fce0000000008 */
[----:B------:R3:W-:Y:S04]  /*3e40*/  STS.64 [R15], R8 ;  /* 0x000000080f007388 */ /* 0x0007e80000000a00 */
.L_x_13:
[----:B0-2---:R-:W0:Y:S01]  /*3e50*/  LDS.64 R18, [R2+-0x8] ;  /* 0xfffff80002127984 */ /* 0x005e220000000a00 */
[----:B-1--4-:R-:W3:Y:S01]  /*3e60*/  LDC R13, c[0x0][0x39c] ;  /* 0x0000e700ff0d7b82 */ /* 0x012ee20000000800 */
[----:B------:R-:W-:Y:S01]  /*3e70*/  IMAD.MOV.U32 R6, RZ, RZ, 0x1 ;  /* 0x00000001ff067424 */ /* 0x000fe200078e00ff */
[----:B------:R-:W-:Y:S01]  /*3e80*/  BSSY.RECONVERGENT B1, `(.L_x_48) ;  /* 0x0000013000017945 */ /* 0x000fe20003800200 */
[C---:B---3--:R-:W-:Y:S02]  /*3e90*/  LEA R9, R13.reuse, R0, 0x3 ;  /* 0x000000000d097211 */ /* 0x048fe400078e18ff */
[----:B------:R-:W-:-:S03]  /*3ea0*/  ISETP.GE.AND P1, PT, R13, 0x2, PT ;  /* 0x000000020d00780c */ /* 0x000fc60003f26270 */
[----:B------:R-:W1:Y:S01]  /*3eb0*/  LDS.64 R20, [R9+-0x8] ;  /* 0xfffff80009147984 */ /* 0x000e620000000a00 */
[----:B0-----:R-:W0:Y:S02]  /*3ec0*/  MUFU.RCP64H R7, R19 ;  /* 0x0000001300077308 */ /* 0x001e240000001800 */
[----:B0-----:R-:W-:-:S08]  /*3ed0*/  DFMA R10, -R18, R6, 1 ;  /* 0x3ff00000120a742b */ /* 0x001fd00000000106 */
[----:B------:R-:W-:Y:S01]  /*3ee0*/  DFMA R10, R10, R10, R10 ;  /* 0x0000000a0a0a722b */ /* 0x000fe2000000000a */
[----:B-1----:R-:W-:-:S07]  /*3ef0*/  FSETP.GEU.AND P2, PT, |R21|, 6.5827683646048100446e-37, PT ;  /* 0x036000001500780b */ /* 0x002fce0003f4e200 */
        /* <DEDUP_REMOVED lines=11> */
.L_x_49:
[----:B------:R-:W-:Y:S05]  /*3fb0*/  BSYNC.RECONVERGENT B1 ;  /* 0x0000000000017941 */ /* 0x000fea0003800200 */
.L_x_48:
[----:B------:R-:W0:Y:S02]  /*3fc0*/  LDC R14, c[0x0][0x39c] ;  /* 0x0000e700ff0e7b82 */ /* 0x000e240000000800 */
[----:B0-----:R-:W-:-:S05]  /*3fd0*/  LEA R7, R14, R9, 0x3 ;  /* 0x000000090e077211 */ /* 0x001fca00078e18ff */
[----:B------:R0:W-:Y:S01]  /*3fe0*/  STS.64 [R7+-0x8], R30 ;  /* 0xfffff81e07007388 */ /* 0x0001e20000000a00 */
[----:B------:R-:W-:Y:S05]  /*3ff0*/  @!P1 BRA `(.L_x_50) ;  /* 0x0000001800809947 */ /* 0x000fea0003800000 */
[C---:B------:R-:W-:Y:S01]  /*4000*/  VIADD R12, R14.reuse, 0xfffffffe ;  /* 0xfffffffe0e0c7836 */ /* 0x040fe20000000000 */
[----:B------:R-:W-:Y:S01]  /*4010*/  IADD3 R10, PT, PT, R14, -0x1, RZ ;  /* 0xffffffff0e0a7810 */ /* 0x000fe20007ffe0ff */
[----:B------:R-:W-:Y:S01]  /*4020*/  IMAD.MOV.U32 R6, RZ, RZ, R30 ;  /* 0x000000ffff067224 */ /* 0x000fe200078e001e */
[----:B0-----:R-:W-:Y:S02]  /*4030*/  MOV R7, R31 ;  /* 0x0000001f00077202 */ /* 0x001fe40000000f00 */
[----:B------:R-:W-:Y:S02]  /*4040*/  ISETP.GE.U32.AND P0, PT, R12, 0x7, PT ;  /* 0x000000070c00780c */ /* 0x000fe40003f06070 */
[----:B------:R-:W-:-:S11]  /*4050*/  LOP3.LUT R11, R10, 0x7, RZ, 0xc0, !PT ;  /* 0x000000070a0b7812 */ /* 0x000fd600078ec0ff */
[----:B------:R-:W-:Y:S05]  /*4060*/  @!P0 BRA `(.L_x_51) ;  /* 0x0000000c00588947 */ /* 0x000fea0003800000 */
[----:B------:R-:W0:Y:S01]  /*4070*/  S2UR UR5, SR_CgaCtaId ;  /* 0x00000000000579c3 */ /* 0x000e220000008800 */
[----:B------:R-:W-:Y:S01]  /*4080*/  IMAD R13, R5, 0x28, RZ ;  /* 0x00000028050d7824 */ /* 0x000fe200078e02ff */
[----:B------:R-:W-:Y:S01]  /*4090*/  UMOV UR4, 0x400 ;  /* 0x0000040000047882 */ /* 0x000fe20000000000 */
[----:B------:R-:W-:Y:S02]  /*40a0*/  LOP3.LUT R15, R10, 0xfffffff8, RZ, 0xc0, !PT ;  /* 0xfffffff80a0f7812 */ /* 0x000fe400078ec0ff */
[C---:B------:R-:W-:Y:S01]  /*40b0*/  VIADD R8, R13.reuse, 0x20 ;  /* 0x000000200d087836 */ /* 0x040fe20000000000 */
[C---:B------:R-:W-:Y:S01]  /*40c0*/  IADD3 R17, PT, PT, R13.reuse, 0x18, RZ ;  /* 0x000000180d117810 */ /* 0x040fe20007ffe0ff */
[C---:B------:R-:W-:Y:S01]  /*40d0*/  VIADD R19, R13.reuse, 0x10 ;  /* 0x000000100d137836 */ /* 0x040fe20000000000 */
[----:B------:R-:W1:Y:S01]  /*40e0*/  LDC R12, c[0x0][0x39c] ;  /* 0x0000e700ff0c7b82 */ /* 0x000e620000000800 */
[----:B------:R-:W-:Y:S01]  /*40f0*/  IADD3 R13, PT, PT, R13, 0x28, RZ ;  /* 0x000000280d0d7810 */ /* 0x000fe20007ffe0ff */
[----:B0-----:R-:W-:-:S06]  /*4100*/  ULEA UR4, UR5, UR4, 0x18 ;  /* 0x0000000405047291 */ /* 0x001fcc000f8ec0ff */
[-C--:B------:R-:W-:Y:S02]  /*4110*/  IMAD R8, R8, R14.reuse, UR4 ;  /* 0x0000000408087e24 */ /* 0x080fe4000f8e020e */
[-C--:B------:R-:W-:Y:S02]  /*4120*/  IMAD R19, R19, R14.reuse, UR4 ;  /* 0x0000000413137e24 */ /* 0x080fe4000f8e020e */
[-C--:B------:R-:W-:Y:S01]  /*4130*/  IMAD R17, R17, R14.reuse, UR4 ;  /* 0x0000000411117e24 */ /* 0x080fe2000f8e020e */
[----:B------:R-:W-:Y:S01]  /*4140*/  IADD3 R24, PT, PT, R8, -0x20, RZ ;  /* 0xffffffe008187810 */ /* 0x000fe20007ffe0ff */
[----:B------:R-:W-:Y:S01]  /*4150*/  IMAD R27, R13, R14, UR4 ;  /* 0x000000040d1b7e24 */ /* 0x000fe2000f8e020e */
[----:B------:R-:W-:Y:S01]  /*4160*/  IADD3 R26, PT, PT, R19, -0x20, RZ ;  /* 0xffffffe0131a7810 */ /* 0x000fe20007ffe0ff */
[----:B------:R-:W-:Y:S02]  /*4170*/  IMAD.MOV R13, RZ, RZ, -R15 ;  /* 0x000000ffff0d7224 */ /* 0x000fe400078e0a0f */
[----:B------:R-:W-:-:S02]  /*4180*/  VIADD R25, R17, 0xffffffe0 ;  /* 0xffffffe011197836 */ /* 0x000fc40000000000 */
[----:B------:R-:W-:-:S07]  /*4190*/  VIADD R27, R27, 0xffffffe0 ;  /* 0xffffffe01b1b7836 */ /* 0x000fce0000000000 */
.L_x_68:
[----:B------:R-:W0:Y:S01]  /*41a0*/  LDS.64 R18, [R26+0x10] ;  /* 0x000010001a127984 */ /* 0x000e220000000a00 */
[----:B------:R-:W-:Y:S01]  /*41b0*/  HFMA2 R14, -RZ, RZ, 0, 5.9604644775390625e-08 ;  /* 0x00000001ff0e7431 */ /* 0x000fe200000001ff */
[----:B------:R-:W-:Y:S02]  /*41c0*/  BSSY.RECONVERGENT B1, `(.L_x_52) ;  /* 0x0000013000017945 */ /* 0x000fe40003800200 */
[----:B------:R-:W-:Y:S04]  /*41d0*/  LDS.64 R22, [R24+0x10] ;  /* 0x0000100018167984 */ /* 0x000fe80000000a00 */
[----:B------:R-:W2:Y:S01]  /*41e0*/  LDS.64 R20, [R25+0x10] ;  /* 0x0000100019147984 */ /* 0x000ea20000000a00 */
[----:B0-----:R-:W0:Y:S01]  /*41f0*/  MUFU.RCP64H R15, R19 ;  /* 0x00000013000f7308 */ /* 0x001e220000001800 */
[----:B--2---:R-:W-:-:S02]  /*4200*/  DFMA R20, -R20, R6, R22 ;  /* 0x000000061414722b */ /* 0x004fc40000000116 */
[----:B0-----:R-:W-:-:S08]  /*4210*/  DFMA R16, -R18, R14, 1 ;  /* 0x3ff000001210742b */ /* 0x001fd0000000010e */
[----:B------:R-:W-:Y:S01]  /*4220*/  FSETP.GEU.AND P1, PT, |R21|, 6.5827683646048100446e-37, PT ;  /* 0x036000001500780b */ /* 0x000fe20003f2e200 */
        /* <DEDUP_REMOVED lines=12> */
.L_x_53:
[----:B------:R-:W-:Y:S05]  /*42f0*/  BSYNC.RECONVERGENT B1 ;  /* 0x0000000000017941 */ /* 0x000fea0003800200 */
.L_x_52:
[----:B------:R-:W-:Y:S01]  /*4300*/  STS.64 [R27+0x10], R30 ;  /* 0x0000101e1b007388 */ /* 0x000fe20000000a00 */
[----:B------:R-:W-:Y:S01]  /*4310*/  IMAD.MOV.U32 R14, RZ, RZ, 0x1 ;  /* 0x00000001ff0e7424 */ /* 0x000fe200078e00ff */
[----:B------:R-:W-:Y:S02]  /*4320*/  BSSY.RECONVERGENT B1, `(.L_x_54) ;  /* 0x0000014000017945 */ /* 0x000fe40003800200 */
[----:B------:R-:W0:Y:S04]  /*4330*/  LDS.64 R18, [R26+0x8] ;  /* 0x000008001a127984 */ /* 0x000e280000000a00 */
        /* <DEDUP_REMOVED lines=18> */
.L_x_55:
[----:B------:R-:W-:Y:S05]  /*4460*/  BSYNC.RECONVERGENT B1 ;  /* 0x0000000000017941 */ /* 0x000fea0003800200 */
.L_x_54:
[----:B------:R-:W-:Y:S01]  /*4470*/  STS.64 [R27+0x8], R30 ;  /* 0x0000081e1b007388 */ /* 0x000fe20000000a00 */
[----:B------:R-:W-:Y:S01]  /*4480*/  MOV R14, 0x1 ;  /* 0x00000001000e7802 */ /* 0x000fe20000000f00 */
[----:B------:R-:W-:Y:S02]  /*4490*/  BSSY.RECONVERGENT B1, `(.L_x_56) ;  /* 0x0000014000017945 */ /* 0x000fe40003800200 */
[----:B------:R-:W0:Y:S04]  /*44a0*/  LDS.64 R18, [R26] ;  /* 0x000000001a127984 */ /* 0x000e280000000a00 */
[----:B------:R-:W-:Y:S04]  /*44b0*/  LDS.64 R16, [R24] ;  /* 0x0000000018107984 */ /* 0x000fe80000000a00 */
[----:B------:R-:W2:Y:S01]  /*44c0*/  LDS.64 R20, [R25] ;  /* 0x0000000019147984 */ /* 0x000ea20000000a00 */
        /* <DEDUP_REMOVED lines=16> */
.L_x_57:
[----:B------:R-:W-:Y:S05]  /*45d0*/  BSYNC.RECONVERGENT B1 ;  /* 0x0000000000017941 */ /* 0x000fea0003800200 */
.L_x_56:
[----:B------:R-:W-:Y:S01]  /*45e0*/  STS.64 [R27], R30 ;  /* 0x0000001e1b007388 */ /* 0x000fe20000000a00 */
[----:B------:R-:W-:Y:S01]  /*45f0*/  IMAD.MOV.U32 R14, RZ, RZ, 0x1 ;  /* 0x00000001ff0e7424 */ /* 0x000fe200078e00ff */
[----:B------:R-:W-:Y:S02]  /*4600*/  BSSY.RECONVERGENT B1, `(.L_x_58) ;  /* 0x0000014000017945 */ /* 0x000fe40003800200 */
[----:B------:R-:W0:Y:S04]  /*4610*/  LDS.64 R18, [R26+-0x8] ;  /* 0xfffff8001a127984 */ /* 0x000e280000000a00 */
[----:B------:R-:W-:Y:S04]  /*4620*/  LDS.64 R16, [R24+-0x8] ;  /* 0xfffff80018107984 */ /* 0x000fe80000000a00 */
[----:B------:R-:W2:Y:S01]  /*4630*/  LDS.64 R20, [R25+-0x8] ;  /* 0xfffff80019147984 */ /* 0x000ea20000000a00 */
        /* <DEDUP_REMOVED lines=16> */
.L_x_59:
[----:B------:R-:W-:Y:S05]  /*4740*/  BSYNC.RECONVERGENT B1 ;  /* 0x0000000000017941 */ /* 0x000fea0003800200 */
.L_x_58:
[----:B------:R-:W-:Y:S01]  /*4750*/  STS.64 [R27+-0x8], R30 ;  /* 0xfffff81e1b007388 */ /* 0x000fe20000000a00 */
[----:B------:R-:W-:Y:S01]  /*4760*/  MOV R14, 0x1 ;  /* 0x00000001000e7802 */ /* 0x000fe20000000f00 */
        /* <DEDUP_REMOVED lines=20> */
.L_x_61:
[----:B------:R-:W-:Y:S05]  /*48b0*/  BSYNC.RECONVERGENT B1 ;  /* 0x0000000000017941 */ /* 0x000fea0003800200 */
.L_x_60:
[----:B------:R-:W-:Y:S01]  /*48c0*/  STS.64 [R27+-0x10], R30 ;  /* 0xfffff01e1b007388 */ /* 0x000fe20000000a00 */
        /* <DEDUP_REMOVED lines=21> */
.L_x_63:
[----:B------:R-:W-:Y:S05]  /*4a20*/  BSYNC.RECONVERGENT B1 ;  /* 0x0000000000017941 */ /* 0x000fea0003800200 */
.L_x_62:
        /* <DEDUP_REMOVED lines=22> */
.L_x_65:
[----:B------:R-:W-:Y:S05]  /*4b90*/  BSYNC.RECONVERGENT B1 ;  /* 0x0000000000017941 */ /* 0x000fea0003800200 */
.L_x_64:
        /* <DEDUP_REMOVED lines=22> */
.L_x_67:
[----:B------:R-:W-:Y:S05]  /*4d00*/  BSYNC.RECONVERGENT B1 ;  /* 0x0000000000017941 */ /* 0x000fea0003800200 */
.L_x_66:
[----:B------:R-:W-:Y:S01]  /*4d10*/  IADD3 R13, PT, PT, R13, 0x8, RZ ;  /* 0x000000080d0d7810 */ /* 0x000fe20007ffe0ff */
[----:B------:R0:W-:Y:S01]  /*4d20*/  STS.64 [R27+-0x28], R30 ;  /* 0xffffd81e1b007388 */ /* 0x0001e20000000a00 */
[----:B-1----:R-:W-:Y:S01]  /*4d30*/  VIADD R12, R12, 0xfffffff8 ;  /* 0xfffffff80c0c7836 */ /* 0x002fe20000000000 */
[----:B------:R-:W-:Y:S01]  /*4d40*/  IADD3 R24, PT, PT, R24, -0x40, RZ ;  /* 0xffffffc018187810 */ /* 0x000fe20007ffe0ff */
[----:B------:R-:W-:Y:S01]  /*4d50*/  VIADD R25, R25, 0xffffffc0 ;  /* 0xffffffc019197836 */ /* 0x000fe20000000000 */
[----:B------:R-:W-:Y:S01]  /*4d60*/  ISETP.NE.AND P0, PT, R13, RZ, PT ;  /* 0x000000ff0d00720c */ /* 0x000fe20003f05270 */
[----:B------:R-:W-:Y:S01]  /*4d70*/  IMAD.MOV.U32 R6, RZ, RZ, R30 ;  /* 0x000000ffff067224 */ /* 0x000fe200078e001e */
[----:B------:R-:W-:Y:S02]  /*4d80*/  IADD3 R26, PT, PT, R26, -0x40, RZ ;  /* 0xffffffc01a1a7810 */ /* 0x000fe40007ffe0ff */
[----:B------:R-:W-:Y:S01]  /*4d90*/  MOV R7, R31 ;  /* 0x0000001f00077202 */ /* 0x000fe20000000f00 */
[----:B0-----:R-:W-:-:S08]  /*4da0*/  VIADD R27, R27, 0xffffffc0 ;  /* 0xffffffc01b1b7836 */ /* 0x001fd00000000000 */
[----:B------:R-:W-:Y:S05]  /*4db0*/  @P0 BRA `(.L_x_68) ;  /* 0xfffffff000f80947 */ /* 0x000fea000383ffff */
[----:B------:R-:W-:-:S07]  /*4dc0*/  IADD3 R12, PT, PT, R12, -0x2, RZ ;  /* 0xfffffffe0c0c7810 */ /* 0x000fce0007ffe0ff */
.L_x_51:
[----:B------:R-:W-:-:S13]  /*4dd0*/  ISETP.NE.AND P0, PT, R11, RZ, PT ;  /* 0x000000ff0b00720c */ /* 0x000fda0003f05270 */
[----:B------:R-:W-:Y:S05]  /*4de0*/  @!P0 BRA `(.L_x_50) ;  /* 0x0000000c00048947 */ /* 0x000fea0003800000 */
[----:B------:R-:W-:Y:S02]  /*4df0*/  ISETP.GE.U32.AND P0, PT, R11, 0x4, PT ;  /* 0x000000040b00780c */ /* 0x000fe40003f06070 */
[----:B------:R-:W-:-:S11]  /*4e00*/  LOP3.LUT R11, R10, 0x3, RZ, 0xc0, !PT ;  /* 0x000000030a0b7812 */ /* 0x000fd600078ec0ff */
[----:B------:R-:W-:Y:S05]  /*4e10*/  @!P0 BRA `(.L_x_69) ;  /* 0x0000000400948947 */ /* 0x000fea0003800000 */
[C---:B------:R-:W-:Y:S01]  /*4e20*/  IMAD R24, R12.reuse, 0x8, R3 ;  /* 0x000000080c187824 */ /* 0x040fe200078e0203 */
[C---:B------:R-:W-:Y:S01]  /*4e30*/  LEA R26, R12.reuse, R0, 0x3 ;  /* 0x000000000c1a7211 */ /* 0x040fe200078e18ff */
[----:B------:R-:W-:Y:S02]  /*4e40*/  IMAD R25, R12, 0x8, R2 ;  /* 0x000000080c197824 */ /* 0x000fe400078e0202 */
[----:B------:R-:W-:Y:S01]  /*4e50*/  HFMA2 R20, -RZ, RZ, 0, 5.9604644775390625e-08 ;  /* 0x00000001ff147431 */ /* 0x000fe200000001ff */
[----:B------:R-:W-:Y:S01]  /*4e60*/  BSSY.RECONVERGENT B1, `(.L_x_70) ;  /* 0x0000016000017945 */ /* 0x000fe20003800200 */
[----:B------:R-:W0:Y:S04]  /*4e70*/  LDS.64 R18, [R24] ;  /* 0x0000000018127984 */ /* 0x000e280000000a00 */
[----:B------:R-:W-:Y:S04]  /*4e80*/  LDS.64 R14, [R26] ;  /* 0x000000001a0e7984 */ /* 0x000fe80000000a00 */
[----:B------:R-:W1:Y:S01]  /*4e90*/  LDS.64 R16, [R25] ;  /* 0x0000000019107984 */ /* 0x000e620000000a00 */
[----:B0-----:R-:W0:Y:S01]  /*4ea0*/  MUFU.RCP64H R21, R19 ;  /* 0x0000001300157308 */ /* 0x001e220000001800 */
[----:B-1----:R-:W-:-:S02]  /*4eb0*/  DFMA R14, -R16, R6, R14 ;  /* 0x00000006100e722b */ /* 0x002fc4000000010e */
        /* <DEDUP_REMOVED lines=12> */
[----:B------:R-:W-:Y:S01]  /*4f80*/  IMAD.MOV.U32 R20, RZ, RZ, R14 ;  /* 0x000000ffff147224 */ /* 0x000fe200078e000e */
[----:B------:R-:W-:Y:S02]  /*4f90*/  MOV R21, R15 ;  /* 0x0000000f00157202 */ /* 0x000fe40000000f00 */
[----:B------:R-:W-:-:S07]  /*4fa0*/  MOV R6, 0x4fc0 ;  /* 0x00004fc000067802 */ /* 0x000fce0000000f00 */
[----:B------:R-:W-:Y:S05]  /*4fb0*/  CALL.REL.NOINC `($__internal_0_$__cuda_sm20_div_rn_f64_full) ;  /* 0x0000001000107944 */ /* 0x000fea0003c00000 */
.L_x_71:
[----:B------:R-:W-:Y:S05]  /*4fc0*/  BSYNC.RECONVERGENT B1 ;  /* 0x0000000000017941 */ /* 0x000fea0003800200 */
.L_x_70:
[----:B------:R-:W-:Y:S01]  /*4fd0*/  IMAD R13, R12, 0x8, R9 ;  /* 0x000000080c0d7824 */ /* 0x000fe200078e0209 */
[----:B------:R-:W-:Y:S01]  /*4fe0*/  MOV R14, 0x1 ;  /* 0x00000001000e7802 */ /* 0x000fe20000000f00 */
[----:B------:R-:W-:Y:S03]  /*4ff0*/  BSSY.RECONVERGENT B1, `(.L_x_72) ;  /* 0x0000015000017945 */ /* 0x000fe60003800200 */
[----:B------:R-:W-:Y:S04]  /*5000*/  STS.64 [R13], R30 ;  /* 0x0000001e0d007388 */ /* 0x000fe80000000a00 */
[----:B------:R-:W0:Y:S04]  /*5010*/  LDS.64 R18, [R24+-0x8] ;  /* 0xfffff80018127984 */ /* 0x000e280000000a00 */
[----:B------:R-:W-:Y:S04]  /*5020*/  LDS.64 R20, [R26+-0x8] ;  /* 0xfffff8001a147984 */ /* 0x000fe80000000a00 */
[----:B------:R-:W1:Y:S01]  /*5030*/  LDS.64 R16, [R25+-0x8] ;  /* 0xfffff80019107984 */ /* 0x000e620000000a00 */
        /* <DEDUP_REMOVED lines=16> */
.L_x_73:
[----:B------:R-:W-:Y:S05]  /*5140*/  BSYNC.RECONVERGENT B1 ;  /* 0x0000000000017941 */ /* 0x000fea0003800200 */
.L_x_72:
[----:B------:R-:W-:Y:S01]  /*5150*/  STS.64 [R13+-0x8], R30 ;  /* 0xfffff81e0d007388 */ /* 0x000fe20000000a00 */
[----:B------:R-:W-:Y:S01]  /*5160*/  IMAD.MOV.U32 R20, RZ, RZ, 0x1 ;  /* 0x00000001ff147424 */ /* 0x000fe200078e00ff */
[----:B------:R-:W-:Y:S02]  /*5170*/  BSSY.RECONVERGENT B1, `(.L_x_74) ;  /* 0x0000016000017945 */ /* 0x000fe40003800200 */
        /* <DEDUP_REMOVED lines=17> */
[----:B------:R-:W-:Y:S01]  /*5290*/  MOV R20, R6 ;  /* 0x0000000600147202 */ /* 0x000fe20000000f00 */
[----:B------:R-:W-:Y:S01]  /*52a0*/  IMAD.MOV.U32 R21, RZ, RZ, R7 ;  /* 0x000000ffff157224 */ /* 0x000fe200078e0007 */
[----:B------:R-:W-:-:S07]  /*52b0*/  MOV R6, 0x52d0 ;  /* 0x000052d000067802 */ /* 0x000fce0000000f00 */
[----:B------:R-:W-:Y:S05]  /*52c0*/  CALL.REL.NOINC `($__internal_0_$__cuda_sm20_div_rn_f64_full) ;  /* 0x0000000c004c7944 */ /* 0x000fea0003c00000 */
.L_x_75:
[----:B------:R-:W-:Y:S05]  /*52d0*/  BSYNC.RECONVERGENT B1 ;  /* 0x0000000000017941 */ /* 0x000fea0003800200 */
.L_x_74:
[----:B------:R-:W-:Y:S01]  /*52e0*/  STS.64 [R13+-0x10], R30 ;  /* 0xfffff01e0d007388 */ /* 0x000fe20000000a00 */
[----:B------:R-:W-:Y:S01]  /*52f0*/  MOV R6, 0x1 ;  /* 0x0000000100067802 */ /* 0x000fe20000000f00 */
        /* <DEDUP_REMOVED lines=20> */
.L_x_77:
[----:B------:R-:W-:Y:S05]  /*5440*/  BSYNC.RECONVERGENT B1 ;  /* 0x0000000000017941 */ /* 0x000fea0003800200 */
.L_x_76:
[----:B------:R0:W-:Y:S01]  /*5450*/  STS.64 [R13+-0x18], R30 ;  /* 0xffffe81e0d007388 */ /* 0x0001e20000000a00 */
[----:B------:R-:W-:-:S07]  /*5460*/  VIADD R12, R12, 0xfffffffc ;  /* 0xfffffffc0c0c7836 */ /* 0x000fce0000000000 */
.L_x_69:
[----:B------:R-:W-:-:S13]  /*5470*/  ISETP.NE.AND P0, PT, R11, RZ, PT ;  /* 0x000000ff0b00720c */ /* 0x000fda0003f05270 */
[----:B------:R-:W-:Y:S05]  /*5480*/  @!P0 BRA `(.L_x_50) ;  /* 0x00000004005c8947 */ /* 0x000fea0003800000 */
[----:B------:R-:W-:-:S13]  /*5490*/  ISETP.NE.AND P0, PT, R11, 0x1, PT ;  /* 0x000000010b00780c */ /* 0x000fda0003f05270 */
[----:B------:R-:W-:Y:S05]  /*54a0*/  @!P0 BRA `(.L_x_78) ;  /* 0x0000000000d88947 */ /* 0x000fea0003800000 */
[C---:B------:R-:W-:Y:S01]  /*54b0*/  LEA R11, R12.reuse, R3, 0x3 ;  /* 0x000000030c0b7211 */ /* 0x040fe200078e18ff */
[C---:B------:R-:W-:Y:S01]  /*54c0*/  IMAD R24, R12.reuse, 0x8, R0 ;  /* 0x000000080c187824 */ /* 0x040fe200078e0200 */
[C---:B0-----:R-:W-:Y:S01]  /*54d0*/  LEA R13, R12.reuse, R2, 0x3 ;  /* 0x000000020c0d7211 */ /* 0x041fe200078e18ff */
[----:B------:R-:W-:Y:S01]  /*54e0*/  IMAD R25, R12, 0x8, R9 ;  /* 0x000000080c197824 */ /* 0x000fe200078e0209 */
[----:B------:R-:W-:Y:S01]  /*54f0*/  MOV R20, 0x1 ;  /* 0x0000000100147802 */ /* 0x000fe20000000f00 */
[----:B------:R-:W0:Y:S01]  /*5500*/  LDS.64 R18, [R11] ;  /* 0x000000000b127984 */ /* 0x000e220000000a00 */
[----:B------:R-:W-:Y:S03]  /*5510*/  BSSY.RECONVERGENT B1, `(.L_x_79) ;  /* 0x0000016000017945 */ /* 0x000fe60003800200 */
[----:B------:R-:W-:Y:S04]  /*5520*/  LDS.64 R6, [R24] ;  /* 0x0000000018067984 */ /* 0x000fe80000000a00 */
[----:B------:R-:W-:Y:S04]  /*5530*/  LDS.64 R14, [R13] ;  /* 0x000000000d0e7984 */ /* 0x000fe80000000a00 */
[----:B------:R-:W1:Y:S01]  /*5540*/  LDS.64 R16, [R25+0x8] ;  /* 0x0000080019107984 */ /* 0x000e620000000a00 */
        /* <DEDUP_REMOVED lines=18> */
.L_x_80:
[----:B------:R-:W-:Y:S05]  /*5670*/  BSYNC.RECONVERGENT B1 ;  /* 0x0000000000017941 */ /* 0x000fea0003800200 */
.L_x_79:
[----:B------:R-:W-:Y:S01]  /*5680*/  STS.64 [R25], R30 ;  /* 0x0000001e19007388 */ /* 0x000fe20000000a00 */
        /* <DEDUP_REMOVED lines=21> */
.L_x_82:
[----:B------:R-:W-:Y:S05]  /*57e0*/  BSYNC.RECONVERGENT B1 ;  /* 0x0000000000017941 */ /* 0x000fea0003800200 */
.L_x_81:
[----:B------:R1:W-:Y:S01]  /*57f0*/  STS.64 [R25+-0x8], R30 ;  /* 0xfffff81e19007388 */ /* 0x0003e20000000a00 */
[----:B------:R-:W-:-:S07]  /*5800*/  IADD3 R12, PT, PT, R12, -0x2, RZ ;  /* 0xfffffffe0c0c7810 */ /* 0x000fce0007ffe0ff */
.L_x_78:
[----:B------:R-:W-:-:S04]  /*5810*/  LOP3.LUT R10, R10, 0x1, RZ, 0xc0, !PT ;  /* 0x000000010a0a7812 */ /* 0x000fc800078ec0ff */
[----:B------:R-:W-:-:S13]  /*5820*/  ISETP.NE.U32.AND P0, PT, R10, 0x1, PT ;  /* 0x000000010a00780c */ /* 0x000fda0003f05070 */
[----:B------:R-:W-:Y:S05]  /*5830*/  @P0 BRA `(.L_x_50) ;  /* 0x0000000000700947 */ /* 0x000fea0003800000 */
[C---:B------:R-:W-:Y:S01]  /*5840*/  IMAD R18, R12.reuse, 0x8, R3 ;  /* 0x000000080c127824 */ /* 0x040fe200078e0203 */
[C---:B------:R-:W-:Y:S01]  /*5850*/  LEA R3, R12.reuse, R0, 0x3 ;  /* 0x000000000c037211 */ /* 0x040fe200078e18ff */
[C---:B------:R-:W-:Y:S01]  /*5860*/  IMAD R6, R12.reuse, 0x8, R2 ;  /* 0x000000080c067824 */ /* 0x040fe200078e0202 */
[----:B------:R-:W-:Y:S01]  /*5870*/  LEA R12, R12, R9, 0x3 ;  /* 0x000000090c0c7211 */ /* 0x000fe200078e18ff */
[----:B------:R-:W-:Y:S01]  /*5880*/  IMAD.MOV.U32 R14, RZ, RZ, 0x1 ;  /* 0x00000001ff0e7424 */ /* 0x000fe200078e00ff */
[----:B------:R-:W-:Y:S01]  /*5890*/  BSSY.RECONVERGENT B1, `(.L_x_83) ;  /* 0x0000015000017945 */ /* 0x000fe20003800200 */
[----:B------:R-:W2:Y:S04]  /*58a0*/  LDS.64 R18, [R18] ;  /* 0x0000000012127984 */ /* 0x000ea80000000a00 */
[----:B------:R-:W-:Y:S04]  /*58b0*/  LDS.64 R2, [R3] ;  /* 0x0000000003027984 */ /* 0x000fe80000000a00 */
[----:B------:R-:W-:Y:S04]  /*58c0*/  LDS.64 R6, [R6] ;  /* 0x0000000006067984 */ /* 0x000fe80000000a00 */
[----:B------:R-:W3:Y:S01]  /*58d0*/  LDS.64 R10, [R12+0x8] ;  /* 0x000008000c0a7984 */ /* 0x000ee20000000a00 */
[----:B--2---:R-:W2:Y:S01]  /*58e0*/  MUFU.RCP64H R15, R19 ;  /* 0x00000013000f7308 */ /* 0x004ea20000001800 */
[----:B---3--:R-:W-:-:S02]  /*58f0*/  DFMA R20, -R6, R10, R2 ;  /* 0x0000000a0614722b */ /* 0x008fc40000000102 */
[----:B--2---:R-:W-:-:S08]  /*5900*/  DFMA R16, -R18, R14, 1 ;  /* 0x3ff000001210742b */ /* 0x004fd0000000010e */
[----:B------:R-:W-:Y:S01]  /*5910*/  FSETP.GEU.AND P1, PT, |R21|, 6.5827683646048100446e-37, PT ;  /* 0x036000001500780b */ /* 0x000fe20003f2e200 */
[----:B------:R-:W-:-:S08]  /*5920*/  DFMA R16, R16, R16, R16 ;  /* 0x000000101010722b */ /* 0x000fd00000000010 */
[----:B------:R-:W-:-:S08]  /*5930*/  DFMA R16, R14, R16, R14 ;  /* 0x000000100e10722b */ /* 0x000fd0000000000e */
[----:B------:R-:W-:-:S08]  /*5940*/  DFMA R14, -R18, R16, 1 ;  /* 0x3ff00000120e742b */ /* 0x000fd00000000110 */
[----:B------:R-:W-:-:S08]  /*5950*/  DFMA R14, R16, R14, R16 ;  /* 0x0000000e100e722b */ /* 0x000fd00000000010 */
[----:B01----:R-:W-:-:S08]  /*5960*/  DMUL R30, R20, R14 ;  /* 0x0000000e141e7228 */ /* 0x003fd00000000000 */
[----:B------:R-:W-:-:S08]  /*5970*/  DFMA R2, -R18, R30, R20 ;  /* 0x0000001e1202722b */ /* 0x000fd00000000114 */
[----:B------:R-:W-:-:S10]  /*5980*/  DFMA R30, R14, R2, R30 ;  /* 0x000000020e1e722b */ /* 0x000fd4000000001e */
[----:B------:R-:W-:-:S05]  /*5990*/  FFMA R0, RZ, R19, R31 ;  /* 0x00000013ff007223 */ /* 0x000fca000000001f */
[----:B------:R-:W-:-:S13]  /*59a0*/  FSETP.GT.AND P0, PT, |R0|, 1.469367938527859385e-39, PT ;  /* 0x001000000000780b */ /* 0x000fda0003f04200 */
[----:B------:R-:W-:Y:S05]  /*59b0*/  @P0 BRA P1, `(.L_x_84) ;  /* 0x0000000000080947 */ /* 0x000fea0000800000 */
[----:B------:R-:W-:-:S07]  /*59c0*/  MOV R6, 0x59e0 ;  /* 0x000059e000067802 */ /* 0x000fce0000000f00 */
[----:B------:R-:W-:Y:S05]  /*59d0*/  CALL.REL.NOINC `($__internal_0_$__cuda_sm20_div_rn_f64_full) ;  /* 0x0000000400887944 */ /* 0x000fea0003c00000 */
.L_x_84:
[----:B------:R-:W-:Y:S05]  /*59e0*/  BSYNC.RECONVERGENT B1 ;  /* 0x0000000000017941 */ /* 0x000fea0003800200 */
.L_x_83:
[----:B------:R2:W-:Y:S02]  /*59f0*/  STS.64 [R12], R30 ;  /* 0x0000001e0c007388 */ /* 0x0005e40000000a00 */
.L_x_50:
[----:B------:R-:W3:Y:S02]  /*5a00*/  LDC R6, c[0x0][0x39c] ;  /* 0x0000e700ff067b82 */ /* 0x000ee40000000800 */
[----:B---3--:R-:W-:-:S13]  /*5a10*/  ISETP.GE.AND P0, PT, R6, 0x1, PT ;  /* 0x000000010600780c */ /* 0x008fda0003f06270 */
[----:B------:R-:W-:Y:S05]  /*5a20*/  @!P0 EXIT ;  /* 0x000000000000894d */ /* 0x000fea0003800000 */
[C---:B------:R-:W-:Y:S02]  /*5a30*/  ISETP.GE.U32.AND P0, PT, R6.reuse, 0x8, PT ;  /* 0x000000080600780c */ /* 0x040fe40003f06070 */
[----:B------:R-:W-:Y:S02]  /*5a40*/  LOP3.LUT R3, R6, 0x7, RZ, 0xc0, !PT ;  /* 0x0000000706037812 */ /* 0x000fe400078ec0ff */
[----:B------:R-:W-:Y:S02]  /*5a50*/  MOV R2, RZ ;  /* 0x000000ff00027202 */ /* 0x000fe40000000f00 */
[----:B------:R-:W-:-:S07]  /*5a60*/  ISETP.NE.AND P1, PT, R3, RZ, PT ;  /* 0x000000ff0300720c */ /* 0x000fce0003f25270 */
[----:B------:R-:W-:Y:S06]  /*5a70*/  @!P0 BRA `(.L_x_85) ;  /* 0x0000000000a48947 */ /* 0x000fec0003800000 */
[----:B------:R-:W3:Y:S01]  /*5a80*/  S2UR UR5, SR_CgaCtaId ;  /* 0x00000000000579c3 */ /* 0x000ee20000008800 */
[----:B------:R-:W-:Y:S01]  /*5a90*/  IMAD.MOV.U32 R2, RZ, RZ, 0x28 ;  /* 0x00000028ff027424 */ /* 0x000fe200078e00ff */
[----:B------:R-:W-:Y:S01]  /*5aa0*/  UMOV UR4, 0x400 ;  /* 0x0000040000047882 */ /* 0x000fe20000000000 */
[----:B0-----:R-:W-:Y:S02]  /*5ab0*/  MOV R7, R4 ;  /* 0x0000000400077202 */ /* 0x001fe40000000f00 */
[----:B------:R-:W-:Y:S01]  /*5ac0*/  IMAD R5, R5, R2, 0x20 ;  /* 0x0000002005057424 */ /* 0x000fe200078e0202 */
[----:B------:R-:W-:Y:S02]  /*5ad0*/  LOP3.LUT R2, R6, 0x7ffffff8, RZ, 0xc0, !PT ;  /* 0x7ffffff806027812 */ /* 0x000fe400078ec0ff */
[----:B------:R-:W0:Y:S03]  /*5ae0*/  LDC R0, c[0x0][0x398] ;  /* 0x0000e600ff007b82 */ /* 0x000e260000000800 */
[----:B------:R-:W-:-:S05]  /*5af0*/  IMAD.MOV R8, RZ, RZ, -R2 ;  /* 0x000000ffff087224 */ /* 0x000fca00078e0a02 */
[----:B------:R-:W4:Y:S01]  /*5b00*/  LDC.64 R10, c[0x0][0x380] ;  /* 0x0000e000ff0a7b82 */ /* 0x000f220000000a00 */
[----:B---3--:R-:W-:-:S06]  /*5b10*/  ULEA UR4, UR5, UR4, 0x18 ;  /* 0x0000000405047291 */ /* 0x008fcc000f8ec0ff */
[----:B------:R-:W-:-:S05]  /*5b20*/  IMAD R5, R5, R6, UR4 ;  /* 0x0000000405057e24 */ /* 0x000fca000f8e0206 */
[----:B------:R-:W-:-:S07]  /*5b30*/  IADD3 R5, PT, PT, R5, 0x20, RZ ;  /* 0x0000002005057810 */ /* 0x000fce0007ffe0ff */
.L_x_86:
[----:B-1-3--:R-:W1:Y:S01]  /*5b40*/  LDS.64 R24, [R5+-0x20] ;  /* 0xffffe00005187984 */ /* 0x00ae620000000a00 */
[----:B----4-:R-:W-:Y:S01]  /*5b50*/  IMAD.WIDE R14, R7, 0x8, R10 ;  /* 0x00000008070e7825 */ /* 0x010fe200078e020a */
[----:B0-----:R-:W-:Y:S02]  /*5b60*/  LEA R7, R0, R7, 0x3 ;  /* 0x0000000700077211 */ /* 0x001fe400078e18ff */
[----:B--2---:R-:W0:Y:S01]  /*5b70*/  LDS.64 R30, [R5+-0x18] ;  /* 0xffffe800051e7984 */ /* 0x004e220000000a00 */
[----:B------:R-:W-:Y:S02]  /*5b80*/  VIADD R8, R8, 0x8 ;  /* 0x0000000808087836 */ /* 0x000fe40000000000 */
[----:B------:R-:W-:Y:S01]  /*5b90*/  IMAD.WIDE R32, R0, 0x8, R14 ;  /* 0x0000000800207825 */ /* 0x000fe200078e020e */
[----:B------:R-:W2:Y:S02]  /*5ba0*/  LDS.64 R28, [R5+-0x10] ;  /* 0xfffff000051c7984 */ /* 0x000ea40000000a00 */
[----:B------:R-:W-:-:S02]  /*5bb0*/  ISETP.NE.AND P0, PT, R8, RZ, PT ;  /* 0x000000ff0800720c */ /* 0x000fc40003f05270 */
[----:B------:R-:W3:Y:S01]  /*5bc0*/  LDS.64 R26, [R5+-0x8] ;  /* 0xfffff800051a7984 */ /* 0x000ee20000000a00 */
[----:B------:R-:W-:-:S03]  /*5bd0*/  IMAD.WIDE R18, R0, 0x8, R32 ;  /* 0x0000000800127825 */ /* 0x000fc600078e0220 */
[----:B------:R-:W4:Y:S04]  /*5be0*/  LDS.64 R22, [R5] ;  /* 0x0000000005167984 */ /* 0x000f280000000a00 */
[----:B------:R-:W5:Y:S04]  /*5bf0*/  LDS.64 R20, [R5+0x8] ;  /* 0x0000080005147984 */ /* 0x000f680000000a00 */
[----:B------:R-:W5:Y:S04]  /*5c00*/  LDS.64 R16, [R5+0x10] ;  /* 0x0000100005107984 */ /* 0x000f680000000a00 */
[----:B------:R1:W5:Y:S02]  /*5c10*/  LDS.64 R12, [R5+0x18] ;  /* 0x00001800050c7984 */ /* 0x0003640000000a00 */
[----:B-1----:R-:W-:-:S02]  /*5c20*/  VIADD R5, R5, 0x40 ;  /* 0x0000004005057836 */ /* 0x002fc40000000000 */
[----:B------:R1:W-:Y:S04]  /*5c30*/  STG.E.64 desc[UR6][R14.64], R24 ;  /* 0x000000180e007986 */ /* 0x0003e8000c101b06 */
[----:B0-----:R-:W-:Y:S04]  /*5c40*/  STG.E.64 desc[UR6][R32.64], R30 ;  /* 0x0000001e20007986 */ /* 0x001fe8000c101b06 */
[----:B--2---:R0:W-:Y:S01]  /*5c50*/  STG.E.64 desc[UR6][R18.64], R28 ;  /* 0x0000001c12007986 */ /* 0x0041e2000c101b06 */
[----:B-1----:R-:W-:-:S05]  /*5c60*/  IMAD.WIDE R14, R0, 0x8, R18 ;  /* 0x00000008000e7825 */ /* 0x002fca00078e0212 */
[----:B---3--:R3:W-:Y:S01]  /*5c70*/  STG.E.64 desc[UR6][R14.64], R26 ;  /* 0x0000001a0e007986 */ /* 0x0087e2000c101b06 */
[----:B------:R-:W-:-:S05]  /*5c80*/  IMAD.WIDE R24, R0, 0x8, R14 ;  /* 0x0000000800187825 */ /* 0x000fca00078e020e */
[----:B----4-:R3:W-:Y:S01]  /*5c90*/  STG.E.64 desc[UR6][R24.64], R22 ;  /* 0x0000001618007986 */ /* 0x0107e2000c101b06 */
[----:B------:R-:W-:-:S05]  /*5ca0*/  IMAD.WIDE R34, R0, 0x8, R24 ;  /* 0x0000000800227825 */ /* 0x000fca00078e0218 */
[----:B-----5:R3:W-:Y:S01]  /*5cb0*/  STG.E.64 desc[UR6][R34.64], R20 ;  /* 0x0000001422007986 */ /* 0x0207e2000c101b06 */
[----:B------:R-:W-:-:S05]  /*5cc0*/  IMAD.WIDE R36, R0, 0x8, R34 ;  /* 0x0000000800247825 */ /* 0x000fca00078e0222 */
[----:B------:R3:W-:Y:S01]  /*5cd0*/  STG.E.64 desc[UR6][R36.64], R16 ;  /* 0x0000001024007986 */ /* 0x0007e2000c101b06 */
[----:B0-----:R-:W-:-:S05]  /*5ce0*/  IMAD.WIDE R18, R0, 0x8, R36 ;  /* 0x0000000800127825 */ /* 0x001fca00078e0224 */
[----:B------:R3:W-:Y:S01]  /*5cf0*/  STG.E.64 desc[UR6][R18.64], R12 ;  /* 0x0000000c12007986 */ /* 0x0007e2000c101b06 */
[----:B------:R-:W-:Y:S05]  /*5d00*/  @P0 BRA `(.L_x_86) ;  /* 0xfffffffc008c0947 */ /* 0x000fea000383ffff */
.L_x_85:
[----:B------:R-:W-:Y:S05]  /*5d10*/  @!P1 EXIT ;  /* 0x000000000000994d */ /* 0x000fea0003800000 */
[----:B------:R-:W-:Y:S02]  /*5d20*/  ISETP.GE.U32.AND P0, PT, R3, 0x4, PT ;  /* 0x000000040300780c */ /* 0x000fe40003f06070 */
[----:B------:R-:W-:-:S04]  /*5d30*/  LOP3.LUT R5, R6, 0x3, RZ, 0xc0, !PT ;  /* 0x0000000306057812 */ /* 0x000fc800078ec0ff */
[----:B------:R-:W-:-:S07]  /*5d40*/  ISETP.NE.AND P1, PT, R5, RZ, PT ;  /* 0x000000ff0500720c */ /* 0x000fce0003f25270 */
[----:B------:R-:W-:Y:S06]  /*5d50*/  @!P0 BRA `(.L_x_87) ;  /* 0x0000000000448947 */ /* 0x000fec0003800000 */
[----:B-1-3--:R-:W1:Y:S01]  /*5d60*/  LDC R25, c[0x0][0x398] ;  /* 0x0000e600ff197b82 */ /* 0x00ae620000000800 */
[----:B------:R-:W-:-:S05]  /*5d70*/  LEA R0, R2, R9, 0x3 ;  /* 0x0000000902007211 */ /* 0x000fca00078e18ff */
[----:B------:R-:W3:Y:S02]  /*5d80*/  LDS.64 R10, [R0] ;  /* 0x00000000000a7984 */ /* 0x000ee40000000a00 */
[----:B0-2---:R-:W0:Y:S02]  /*5d90*/  LDC.64 R12, c[0x0][0x380] ;  /* 0x0000e000ff0c7b82 */ /* 0x005e240000000a00 */
[----:B------:R-:W2:Y:S04]  /*5da0*/  LDS.64 R14, [R0+0x8] ;  /* 0x00000800000e7984 */ /* 0x000ea80000000a00 */
[----:B------:R-:W4:Y:S04]  /*5db0*/  LDS.64 R18, [R0+0x10] ;  /* 0x0000100000127984 */ /* 0x000f280000000a00 */
[----:B------:R-:W5:Y:S01]  /*5dc0*/  LDS.64 R22, [R0+0x18] ;  /* 0x0000180000167984 */ /* 0x000f620000000a00 */
[----:B-1----:R-:W-:-:S02]  /*5dd0*/  IMAD R3, R2, R25, R4 ;  /* 0x0000001902037224 */ /* 0x002fc400078e0204 */
[----:B------:R-:W-:Y:S02]  /*5de0*/  VIADD R2, R2, 0x4 ;  /* 0x0000000402027836 */ /* 0x000fe40000000000 */
[----:B0-----:R-:W-:-:S04]  /*5df0*/  IMAD.WIDE R12, R3, 0x8, R12 ;  /* 0x00000008030c7825 */ /* 0x001fc800078e020c */
[----:B------:R-:W-:-:S04]  /*5e00*/  IMAD.WIDE R16, R25, 0x8, R12 ;  /* 0x0000000819107825 */ /* 0x000fc800078e020c */
[C---:B------:R-:W-:Y:S01]  /*5e10*/  IMAD.WIDE R20, R25.reuse, 0x8, R16 ;  /* 0x0000000819147825 */ /* 0x040fe200078e0210 */
[----:B---3--:R0:W-:Y:S03]  /*5e20*/  STG.E.64 desc[UR6][R12.64], R10 ;  /* 0x0000000a0c007986 */ /* 0x0081e6000c101b06 */
[----:B------:R-:W-:Y:S01]  /*5e30*/  IMAD.WIDE R24, R25, 0x8, R20 ;  /* 0x0000000819187825 */ /* 0x000fe200078e0214 */
[----:B--2---:R0:W-:Y:S04]  /*5e40*/  STG.E.64 desc[UR6][R16.64], R14 ;  /* 0x0000000e10007986 */ /* 0x0041e8000c101b06 */
[----:B----4-:R0:W-:Y:S04]  /*5e50*/  STG.E.64 desc[UR6][R20.64], R18 ;  /* 0x0000001214007986 */ /* 0x0101e8000c101b06 */
[----:B-----5:R0:W-:Y:S02]  /*5e60*/  STG.E.64 desc[UR6][R24.64], R22 ;  /* 0x0000001618007986 */ /* 0x0201e4000c101b06 */
.L_x_87:
[----:B------:R-:W-:Y:S05]  /*5e70*/  @!P1 EXIT ;  /* 0x000000000000994d */ /* 0x000fea0003800000 */
[----:B------:R-:W-:Y:S02]  /*5e80*/  ISETP.NE.AND P0, PT, R5, 0x1, PT ;  /* 0x000000010500780c */ /* 0x000fe40003f05270 */
[----:B------:R-:W-:-:S04]  /*5e90*/  LOP3.LUT R6, R6, 0x1, RZ, 0xc0, !PT ;  /* 0x0000000106067812 */ /* 0x000fc800078ec0ff */
[----:B------:R-:W-:-:S07]  /*5ea0*/  ISETP.NE.U32.AND P1, PT, R6, 0x1, PT ;  /* 0x000000010600780c */ /* 0x000fce0003f25070 */
[----:B------:R-:W-:Y:S06]  /*5eb0*/  @!P0 BRA `(.L_x_88) ;  /* 0x00000000002c8947 */ /* 0x000fec0003800000 */
[C---:B------:R-:W-:Y:S01]  /*5ec0*/  LEA R0, R2.reuse, R9, 0x3 ;  /* 0x0000000902007211 */ /* 0x040fe200078e18ff */
[----:B0--3--:R-:W0:Y:S04]  /*5ed0*/  LDC R15, c[0x0][0x398] ;  /* 0x0000e600ff0f7b82 */ /* 0x009e280000000800 */
[----:B------:R-:W3:Y:S04]  /*5ee0*/  LDS.64 R6, [R0] ;  /* 0x0000000000067984 */ /* 0x000ee80000000a00 */
[----:B--2---:R-:W2:Y:S01]  /*5ef0*/  LDS.64 R12, [R0+0x8] ;  /* 0x00000800000c7984 */ /* 0x004ea20000000a00 */
[----:B------:R-:W4:Y:S01]  /*5f00*/  LDC.64 R10, c[0x0][0x380] ;  /* 0x0000e000ff0a7b82 */ /* 0x000f220000000a00 */
[----:B0-----:R-:W-:-:S02]  /*5f10*/  IMAD R3, R2, R15, R4 ;  /* 0x0000000f02037224 */ /* 0x001fc400078e0204 */
[----:B------:R-:W-:Y:S02]  /*5f20*/  VIADD R2, R2, 0x2 ;  /* 0x0000000202027836 */ /* 0x000fe40000000000 */
[----:B----4-:R-:W-:-:S04]  /*5f30*/  IMAD.WIDE R10, R3, 0x8, R10 ;  /* 0x00000008030a7825 */ /* 0x010fc800078e020a */
[----:B------:R-:W-:Y:S01]  /*5f40*/  IMAD.WIDE R14, R15, 0x8, R10 ;  /* 0x000000080f0e7825 */ /* 0x000fe200078e020a */
[----:B---3--:R4:W-:Y:S04]  /*5f50*/  STG.E.64 desc[UR6][R10.64], R6 ;  /* 0x000000060a007986 */ /* 0x0089e8000c101b06 */
[----:B--2---:R4:W-:Y:S02]  /*5f60*/  STG.E.64 desc[UR6][R14.64], R12 ;  /* 0x0000000c0e007986 */ /* 0x0049e4000c101b06 */
.L_x_88:
[----:B------:R-:W-:Y:S05]  /*5f70*/  @P1 EXIT ;  /* 0x000000000000194d */ /* 0x000fea0003800000 */
[C---:B----4-:R-:W-:Y:S01]  /*5f80*/  LEA R6, R2.reuse, R9, 0x3 ;  /* 0x0000000902067211 */ /* 0x050fe200078e18ff */
[----:B------:R-:W4:Y:S01]  /*5f90*/  LDCU UR4, c[0x0][0x398] ;  /* 0x00007300ff0477ac */ /* 0x000f220008000800 */
[----:B------:R-:W5:Y:S04]  /*5fa0*/  LDC.64 R8, c[0x0][0x380] ;  /* 0x0000e000ff087b82 */ /* 0x000f680000000a00 */
[----:B0-----:R-:W0:Y:S01]  /*5fb0*/  LDS.64 R6, [R6] ;  /* 0x0000000006067984 */ /* 0x001e220000000a00 */
[----:B----4-:R-:W-:-:S04]  /*5fc0*/  IMAD R3, R2, UR4, R4 ;  /* 0x0000000402037c24 */ /* 0x010fc8000f8e0204 */
[----:B-----5:R-:W-:-:S05]  /*5fd0*/  IMAD.WIDE R2, R3, 0x8, R8 ;  /* 0x0000000803027825 */ /* 0x020fca00078e0208 */
[----:B0-----:R-:W-:Y:S01]  /*5fe0*/  STG.E.64 desc[UR6][R2.64], R6 ;  /* 0x0000000602007986 */ /* 0x001fe2000c101b06 */
[----:B------:R-:W-:Y:S05]  /*5ff0*/  EXIT ;  /* 0x000000000000794d */ /* 0x000fea0003800000 */
        .weak           $__internal_0_$__cuda_sm20_div_rn_f64_full
        .type           $__internal_0_$__cuda_sm20_div_rn_f64_full,@function
        .size           $__internal_0_$__cuda_sm20_div_rn_f64_full,(.L_x_190 - $__internal_0_$__cuda_sm20_div_rn_f64_full)
$__internal_0_$__cuda_sm20_div_rn_f64_full:
[C---:B------:R-:W-:Y:S01]  /*6000*/  FSETP.GEU.AND P0, PT, |R19|.reuse, 1.469367938527859385e-39, PT ;  /* 0x001000001300780b */ /* 0x040fe20003f0e200 */
[----:B------:R-:W-:Y:S01]  /*6010*/  IMAD.MOV.U32 R29, RZ, RZ, 0x1ca00000 ;  /* 0x1ca00000ff1d7424 */ /* 0x000fe200078e00ff */
[----:B------:R-:W-:Y:S01]  /*6020*/  LOP3.LUT R16, R19, 0x800fffff, RZ, 0xc0, !PT ;  /* 0x800fffff13107812 */ /* 0x000fe200078ec0ff */
[----:B------:R-:W-:Y:S01]  /*6030*/  BSSY.RECONVERGENT B0, `(.L_x_89) ;  /* 0x0000056000007945 */ /* 0x000fe20003800200 */
[----:B------:R-:W-:Y:S02]  /*6040*/  MOV R30, 0x1 ;  /* 0x00000001001e7802 */ /* 0x000fe40000000f00 */
[----:B------:R-:W-:Y:S01]  /*6050*/  LOP3.LUT R17, R16, 0x3ff00000, RZ, 0xfc, !PT ;  /* 0x3ff0000010117812 */ /* 0x000fe200078efcff */
[----:B------:R-:W-:Y:S01]  /*6060*/  IMAD.MOV.U32 R16, RZ, RZ, R18 ;  /* 0x000000ffff107224 */ /* 0x000fe200078e0012 */
[C---:B------:R-:W-:Y:S02]  /*6070*/  FSETP.GEU.AND P3, PT, |R21|.reuse, 1.469367938527859385e-39, PT ;  /* 0x001000001500780b */ /* 0x040fe40003f6e200 */
[----:B------:R-:W-:-:S02]  /*6080*/  LOP3.LUT R7, R21, 0x7ff00000, RZ, 0xc0, !PT ;  /* 0x7ff0000015077812 */ /* 0x000fc400078ec0ff */
[----:B------:R-:W-:Y:S01]  /*6090*/  LOP3.LUT R8, R19, 0x7ff00000, RZ, 0xc0, !PT ;  /* 0x7ff0000013087812 */ /* 0x000fe200078ec0ff */
[----:B------:R-:W-:Y:S01]  /*60a0*/  @!P0 DMUL R16, R18, 8.98846567431157953865e+307 ;  /* 0x7fe0000012108828 */ /* 0x000fe20000000000 */
[----:B------:R-:W-:Y:S02]  /*60b0*/  MOV R15, 0x1ca00000 ;  /* 0x1ca00000000f7802 */ /* 0x000fe40000000f00 */
[----:B------:R-:W-:-:S03]  /*60c0*/  ISETP.GE.U32.AND P2, PT, R7, R8, PT ;  /* 0x000000080700720c */ /* 0x000fc60003f46070 */
[----:B------:R-:W0:Y:S01]  /*60d0*/  MUFU.RCP64H R31, R17 ;  /* 0x00000011001f7308 */ /* 0x000e220000001800 */
[----:B------:R-:W-:Y:S02]  /*60e0*/  SEL R15, R15, 0x63400000, !P2 ;  /* 0x634000000f0f7807 */ /* 0x000fe40005000000 */
[----:B------:R-:W-:Y:S02]  /*60f0*/  @!P3 LOP3.LUT R14, R19, 0x7ff00000, RZ, 0xc0, !PT ;  /* 0x7ff00000130eb812 */ /* 0x000fe400078ec0ff */
[----:B------:R-:W-:Y:S02]  /*6100*/  LOP3.LUT R15, R15, 0x800fffff, R21, 0xf8, !PT ;  /* 0x800fffff0f0f7812 */ /* 0x000fe400078ef815 */
[----:B------:R-:W-:Y:S02]  /*6110*/  @!P3 ISETP.GE.U32.AND P4, PT, R7, R14, PT ;  /* 0x0000000e0700b20c */ /* 0x000fe40003f86070 */
[----:B------:R-:W-:Y:S02]  /*6120*/  @!P3 MOV R28, RZ ;  /* 0x000000ff001cb202 */ /* 0x000fe40000000f00 */
[----:B------:R-:W-:-:S02]  /*6130*/  @!P3 SEL R29, R29, 0x63400000, !P4 ;  /* 0x634000001d1db807 */ /* 0x000fc40006000000 */
[----:B------:R-:W-:Y:S02]  /*6140*/  @!P0 LOP3.LUT R8, R17, 0x7ff00000, RZ, 0xc0, !PT ;  /* 0x7ff0000011088812 */ /* 0x000fe400078ec0ff */
[----:B------:R-:W-:Y:S01]  /*6150*/  @!P3 LOP3.LUT R14, R29, 0x80000000, R21, 0xf8, !PT ;  /* 0x800000001d0eb812 */ /* 0x000fe200078ef815 */
[----:B0-----:R-:W-:-:S03]  /*6160*/  DFMA R22, R30, -R16, 1 ;  /* 0x3ff000001e16742b */ /* 0x001fc60000000810 */
[----:B------:R-:W-:Y:S01]  /*6170*/  @!P3 LOP3.LUT R29, R14, 0x100000, RZ, 0xfc, !PT ;  /* 0x001000000e1db812 */ /* 0x000fe200078efcff */
[----:B------:R-:W-:-:S04]  /*6180*/  IMAD.MOV.U32 R14, RZ, RZ, R20 ;  /* 0x000000ffff0e7224 */ /* 0x000fc800078e0014 */
[----:B------:R-:W-:Y:S02]  /*6190*/  DFMA R22, R22, R22, R22 ;  /* 0x000000161616722b */ /* 0x000fe40000000016 */
[----:B------:R-:W-:-:S06]  /*61a0*/  @!P3 DFMA R14, R14, 2, -R28 ;  /* 0x400000000e0eb82b */ /* 0x000fcc000000081c */
[----:B------:R-:W-:-:S08]  /*61b0*/  DFMA R22, R30, R22, R30 ;  /* 0x000000161e16722b */ /* 0x000fd0000000001e */
[----:B------:R-:W-:-:S08]  /*61c0*/  DFMA R30, R22, -R16, 1 ;  /* 0x3ff00000161e742b */ /* 0x000fd00000000810 */
[----:B------:R-:W-:-:S08]  /*61d0*/  DFMA R30, R22, R30, R22 ;  /* 0x0000001e161e722b */ /* 0x000fd00000000016 */
[----:B------:R-:W-:-:S08]  /*61e0*/  DMUL R28, R30, R14 ;  /* 0x0000000e1e1c7228 */ /* 0x000fd00000000000 */
[----:B------:R-:W-:-:S08]  /*61f0*/  DFMA R22, R28, -R16, R14 ;  /* 0x800000101c16722b */ /* 0x000fd0000000000e */
[----:B------:R-:W-:Y:S01]  /*6200*/  DFMA R22, R30, R22, R28 ;  /* 0x000000161e16722b */ /* 0x000fe2000000001c */
[----:B------:R-:W-:Y:S01]  /*6210*/  IMAD.MOV.U32 R28, RZ, RZ, R7 ;  /* 0x000000ffff1c7224 */ /* 0x000fe200078e0007 */
[----:B------:R-:W-:Y:S01]  /*6220*/  @!P3 LOP3.LUT R28, R15, 0x7ff00000, RZ, 0xc0, !PT ;  /* 0x7ff000000f1cb812 */ /* 0x000fe200078ec0ff */
[----:B------:R-:W-:-:S03]  /*6230*/  VIADD R30, R8, 0xffffffff ;  /* 0xffffffff081e7836 */ /* 0x000fc60000000000 */
[----:B------:R-:W-:-:S04]  /*6240*/  IADD3 R29, PT, PT, R28, -0x1, RZ ;  /* 0xffffffff1c1d7810 */ /* 0x000fc80007ffe0ff */
[----:B------:R-:W-:-:S04]  /*6250*/  ISETP.GT.U32.AND P0, PT, R29, 0x7feffffe, PT ;  /* 0x7feffffe1d00780c */ /* 0x000fc80003f04070 */
[----:B------:R-:W-:-:S13]  /*6260*/  ISETP.GT.U32.OR P0, PT, R30, 0x7feffffe, P0 ;  /* 0x7feffffe1e00780c */ /* 0x000fda0000704470 */
[----:B------:R-:W-:Y:S05]  /*6270*/  @P0 BRA `(.L_x_90) ;  /* 0x0000000000700947 */ /* 0x000fea0003800000 */
[----:B------:R-:W-:Y:S01]  /*6280*/  LOP3.LUT R8, R19, 0x7ff00000, RZ, 0xc0, !PT ;  /* 0x7ff0000013087812 */ /* 0x000fe200078ec0ff */
[----:B------:R-:W-:Y:S01]  /*6290*/  IMAD.MOV.U32 R28, RZ, RZ, RZ ;  /* 0x000000ffff1c7224 */ /* 0x000fe200078e00ff */
[----:B------:R-:W-:Y:S02]  /*62a0*/  MOV R20, 0x1ca00000 ;  /* 0x1ca0000000147802 */ /* 0x000fe40000000f00 */
[CC--:B------:R-:W-:Y:S02]  /*62b0*/  VIADDMNMX R21, R7.reuse, -R8.reuse, 0xb9600000, !PT ;  /* 0xb960000007157446 */ /* 0x0c0fe40007800908 */
[----:B------:R-:W-:Y:S02]  /*62c0*/  ISETP.GE.U32.AND P0, PT, R7, R8, PT ;  /* 0x000000080700720c */ /* 0x000fe40003f06070 */
[----:B------:R-:W-:Y:S02]  /*62d0*/  VIMNMX R21, PT, PT, R21, 0x46a00000, PT ;  /* 0x46a0000015157848 */ /* 0x000fe40003fe0100 */
[----:B------:R-:W-:-:S05]  /*62e0*/  SEL R20, R20, 0x63400000, !P0 ;  /* 0x6340000014147807 */ /* 0x000fca0004000000 */
[----:B------:R-:W-:-:S05]  /*62f0*/  IMAD.IADD R20, R21, 0x1, -R20 ;  /* 0x0000000115147824 */ /* 0x000fca00078e0a14 */
[----:B------:R-:W-:-:S06]  /*6300*/  IADD3 R29, PT, PT, R20, 0x7fe00000, RZ ;  /* 0x7fe00000141d7810 */ /* 0x000fcc0007ffe0ff */
[----:B------:R-:W-:-:S10]  /*6310*/  DMUL R30, R22, R28 ;  /* 0x0000001c161e7228 */ /* 0x000fd40000000000 */
[----:B------:R-:W-:-:S13]  /*6320*/  FSETP.GTU.AND P0, PT, |R31|, 1.469367938527859385e-39, PT ;  /* 0x001000001f00780b */ /* 0x000fda0003f0c200 */
[----:B------:R-:W-:Y:S05]  /*6330*/  @P0 BRA `(.L_x_91) ;  /* 0x0000000000940947 */ /* 0x000fea0003800000 */
[----:B------:R-:W-:Y:S01]  /*6340*/  DFMA R14, R22, -R16, R14 ;  /* 0x80000010160e722b */ /* 0x000fe2000000000e */
[----:B------:R-:W-:-:S09]  /*6350*/  MOV R28, RZ ;  /* 0x000000ff001c7202 */ /* 0x000fd20000000f00 */
[C---:B------:R-:W-:Y:S02]  /*6360*/  FSETP.NEU.AND P0, PT, R15.reuse, RZ, PT ;  /* 0x000000ff0f00720b */ /* 0x040fe40003f0d000 */
[----:B------:R-:W-:-:S04]  /*6370*/  LOP3.LUT R18, R15, 0x80000000, R19, 0x48, !PT ;  /* 0x800000000f127812 */ /* 0x000fc800078e4813 */
[----:B------:R-:W-:-:S07]  /*6380*/  LOP3.LUT R29, R18, R29, RZ, 0xfc, !PT ;  /* 0x0000001d121d7212 */ /* 0x000fce00078efcff */
[----:B------:R-:W-:Y:S05]  /*6390*/  @!P0 BRA `(.L_x_91) ;  /* 0x00000000007c8947 */ /* 0x000fea0003800000 */
[----:B------:R-:W-:Y:S01]  /*63a0*/  IMAD.MOV R15, RZ, RZ, -R20 ;  /* 0x000000ffff0f7224 */ /* 0x000fe200078e0a14 */
[----:B------:R-:W-:Y:S02]  /*63b0*/  MOV R14, RZ ;  /* 0x000000ff000e7202 */ /* 0x000fe40000000f00 */
[----:B------:R-:W-:-:S04]  /*63c0*/  IADD3 R20, PT, PT, -R20, -0x43300000, RZ ;  /* 0xbcd0000014147810 */ /* 0x000fc80007ffe1ff */
[----:B------:R-:W-:Y:S02]  /*63d0*/  DFMA R14, R30, -R14, R22 ;  /* 0x8000000e1e0e722b */ /* 0x000fe40000000016 */
[----:B------:R-:W-:-:S08]  /*63e0*/  DMUL.RP R22, R22, R28 ;  /* 0x0000001c16167228 */ /* 0x000fd00000008000 */
[----:B------:R-:W-:Y:S02]  /*63f0*/  FSETP.NEU.AND P0, PT, |R15|, R20, PT ;  /* 0x000000140f00720b */ /* 0x000fe40003f0d200 */
[----:B------:R-:W-:Y:S02]  /*6400*/  LOP3.LUT R7, R23, R18, RZ, 0x3c, !PT ;  /* 0x0000001217077212 */ /* 0x000fe400078e3cff */
[----:B------:R-:W-:Y:S02]  /*6410*/  FSEL R30, R22, R30, !P0 ;  /* 0x0000001e161e7208 */ /* 0x000fe40004000000 */
[----:B------:R-:W-:Y:S01]  /*6420*/  FSEL R31, R7, R31, !P0 ;  /* 0x0000001f071f7208 */ /* 0x000fe20004000000 */
[----:B------:R-:W-:Y:S06]  /*6430*/  BRA `(.L_x_91) ;  /* 0x0000000000547947 */ /* 0x000fec0003800000 */
.L_x_90:
[----:B------:R-:W-:-:S14]  /*6440*/  DSETP.NAN.AND P0, PT, R20, R20, PT ;  /* 0x000000141400722a */ /* 0x000fdc0003f08000 */
[----:B------:R-:W-:Y:S05]  /*6450*/  @P0 BRA `(.L_x_92) ;  /* 0x0000000000440947 */ /* 0x000fea0003800000 */
[----:B------:R-:W-:-:S14]  /*6460*/  DSETP.NAN.AND P0, PT, R18, R18, PT ;  /* 0x000000121200722a */ /* 0x000fdc0003f08000 */
[----:B------:R-:W-:Y:S05]  /*6470*/  @P0 BRA `(.L_x_93) ;  /* 0x0000000000300947 */ /* 0x000fea0003800000 */
[----:B------:R-:W-:Y:S01]  /*6480*/  ISETP.NE.AND P0, PT, R28, R8, PT ;  /* 0x000000081c00720c */ /* 0x000fe20003f05270 */
[----:B------:R-:W-:Y:S01]  /*6490*/  IMAD.MOV.U32 R30, RZ, RZ, 0x0 ;  /* 0x00000000ff1e7424 */ /* 0x000fe200078e00ff */
[----:B------:R-:W-:-:S11]  /*64a0*/  MOV R31, 0xfff80000 ;  /* 0xfff80000001f7802 */ /* 0x000fd60000000f00 */
[----:B------:R-:W-:Y:S05]  /*64b0*/  @!P0 BRA `(.L_x_91) ;  /* 0x0000000000348947 */ /* 0x000fea0003800000 */
[----:B------:R-:W-:Y:S02]  /*64c0*/  ISETP.NE.AND P0, PT, R28, 0x7ff00000, PT ;  /* 0x7ff000001c00780c */ /* 0x000fe40003f05270 */
[----:B------:R-:W-:Y:S02]  /*64d0*/  LOP3.LUT R31, R21, 0x80000000, R19, 0x48, !PT ;  /* 0x80000000151f7812 */ /* 0x000fe400078e4813 */
[----:B------:R-:W-:-:S13]  /*64e0*/  ISETP.EQ.OR P0, PT, R8, RZ, !P0 ;  /* 0x000000ff0800720c */ /* 0x000fda0004702670 */
[----:B------:R-:W-:Y:S01]  /*64f0*/  @P0 LOP3.LUT R7, R31, 0x7ff00000, RZ, 0xfc, !PT ;  /* 0x7ff000001f070812 */ /* 0x000fe200078efcff */
[----:B------:R-:W-:Y:S01]  /*6500*/  @!P0 IMAD.MOV.U32 R30, RZ, RZ, RZ ;  /* 0x000000ffff1e8224 */ /* 0x000fe200078e00ff */
[----:B------:R-:W-:-:S03]  /*6510*/  @P0 MOV R30, RZ ;  /* 0x000000ff001e0202 */ /* 0x000fc60000000f00 */
[----:B------:R-:W-:Y:S01]  /*6520*/  @P0 IMAD.MOV.U32 R31, RZ, RZ, R7 ;  /* 0x000000ffff1f0224 */ /* 0x000fe200078e0007 */
[----:B------:R-:W-:Y:S06]  /*6530*/  BRA `(.L_x_91) ;  /* 0x0000000000147947 */ /* 0x000fec0003800000 */
.L_x_93:
[----:B------:R-:W-:Y:S02]  /*6540*/  LOP3.LUT R31, R19, 0x80000, RZ, 0xfc, !PT ;  /* 0x00080000131f7812 */ /* 0x000fe400078efcff */
[----:B------:R-:W-:Y:S01]  /*6550*/  MOV R30, R18 ;  /* 0x00000012001e7202 */ /* 0x000fe20000000f00 */
[----:B------:R-:W-:Y:S06]  /*6560*/  BRA `(.L_x_91) ;  /* 0x0000000000087947 */ /* 0x000fec0003800000 */
.L_x_92:
[----:B------:R-:W-:Y:S01]  /*6570*/  LOP3.LUT R31, R21, 0x80000, RZ, 0xfc, !PT ;  /* 0x00080000151f7812 */ /* 0x000fe200078efcff */
[----:B------:R-:W-:-:S07]  /*6580*/  IMAD.MOV.U32 R30, RZ, RZ, R20 ;  /* 0x000000ffff1e7224 */ /* 0x000fce00078e0014 */
.L_x_91:
[----:B------:R-:W-:Y:S05]  /*6590*/  BSYNC.RECONVERGENT B0 ;  /* 0x0000000000007941 */ /* 0x000fea0003800200 */
.L_x_89:
[----:B------:R-:W-:-:S04]  /*65a0*/  HFMA2 R7, -RZ, RZ, 0, 0 ;  /* 0x00000000ff077431 */ /* 0x000fc800000001ff */
[----:B------:R-:W-:Y:S05]  /*65b0*/  RET.REL.NODEC R6 `(_Z5adi_yPdS_S_ii) ;  /* 0xffffff9806907950 */ /* 0x000fea0003c3ffff */
.L_x_94:
[----:B------:R-:W-:-:S00]  /*65c0*/  BRA `(.L_x_94) ;  /* 0xfffffffc00fc7947 */ /* 0x000fc0000383ffff */
[----:B------:R-:W-:-:S00]  /*65d0*/  NOP ;  /* 0x0000000000007918 */ /* 0x000fc00000000000 */
        /* <DEDUP_REMOVED lines=10> */
.L_x_190:


//--------------------- .text._Z5adi_xPdS_S_ii    --------------------------
	.section	.text._Z5adi_xPdS_S_ii,"ax",@progbits
	.align	128
        .global         _Z5adi_xPdS_S_ii
        .type           _Z5adi_xPdS_S_ii,@function
        .size           _Z5adi_xPdS_S_ii,(.L_x_191 - _Z5adi_xPdS_S_ii)
        .other          _Z5adi_xPdS_S_ii,@"STO_CUDA_ENTRY STV_DEFAULT"
_Z5adi_xPdS_S_ii:
.text._Z5adi_xPdS_S_ii:
        /* <DEDUP_REMOVED lines=15> */
[----:B------:R-:W-:-:S04]  /*00f0*/  IMAD R2, R7, 0x8, R3 ;  /* 0x0000000807027824 */ /* 0x000fc800078e0203 */
[----:B------:R-:W-:Y:S01]  /*0100*/  IMAD R0, R7, 0x8, R2 ;  /* 0x0000000807007824 */ /* 0x000fe200078e0202 */
[----:B-1----:R-:W-:Y:S06]  /*0110*/  @P0 BRA `(.L_x_96) ;  /* 0x0000000800a00947 */ /* 0x002fec0003800000 */
[----:B------:R-:W-:-:S13]  /*0120*/  ISETP.GE.AND P0, PT, R7, 0x1, PT ;  /* 0x000000010700780c */ /* 0x000fda0003f06270 */
[----:B------:R-:W-:Y:S05]  /*0130*/  @!P0 BRA `(.L_x_97) ;  /* 0x0000001c00e88947 */ /* 0x000fea0003800000 */
[C---:B------:R-:W-:Y:S01]  /*0140*/  IADD3 R10, PT, PT, R7.reuse, -0x1, RZ ;  /* 0xffffffff070a7810 */ /* 0x040fe20007ffe0ff */
[----:B------:R-:W-:Y:S01]  /*0150*/  IMAD.MOV.U32 R28, RZ, RZ, RZ ;  /* 0x000000ffff1c7224 */ /* 0x000fe200078e00ff */
[----:B------:R-:W-:Y:S02]  /*0160*/  LOP3.LUT R8, R7, 0x3, RZ, 0xc0, !PT ;  /* 0x0000000307087812 */ /* 0x000fe400078ec0ff */
[----:B------:R-:W-:Y:S02]  /*0170*/  ISETP.GE.U32.AND P1, PT, R10, 0x3, PT ;  /* 0x000000030a00780c */ /* 0x000fe40003f26070 */
[----:B------:R-:W-:-:S11]  /*0180*/  ISETP.NE.AND P0, PT, R8, RZ, PT ;  /* 0x000000ff0800720c */ /* 0x000fd60003f05270 */
[----:B------:R-:W-:Y:S05]  /*0190*/  @!P1 BRA `(.L_x_98) ;  /* 0x0000000400609947 */ /* 0x000fea0003800000 */
[----:B------:R-:W0:Y:S01]  /*01a0*/  LDC.64 R10, c[0x0][0x380] ;  /* 0x0000e000ff0a7b82 */ /* 0x000e220000000a00 */
[----:B------:R-:W1:Y:S01]  /*01b0*/  LDCU.64 UR6, c[0x0][0x388] ;  /* 0x00007100ff0677ac */ /* 0x000e620008000a00 */
[C---:B------:R-:W-:Y:S01]  /*01c0*/  LOP3.LUT R28, R7.reuse, 0x7ffffffc, RZ, 0xc0, !PT ;  /* 0x7ffffffc071c7812 */ /* 0x040fe200078ec0ff */
[----:B------:R-:W2:Y:S04]  /*01d0*/  LDCU.64 UR4, c[0x0][0x390] ;  /* 0x00007200ff0477ac */ /* 0x000ea80008000a00 */
[----:B------:R-:W-:Y:S01]  /*01e0*/  IMAD.MOV R29, RZ, RZ, -R28 ;  /* 0x000000ffff1d7224 */ /* 0x000fe200078e0a1c */
[----:B-1----:R-:W-:Y:S02]  /*01f0*/  UIADD3 UR6, UP0, UPT, UR6, 0x50, URZ ;  /* 0x0000005006067890 */ /* 0x002fe4000ff1e0ff */
[----:B--2---:R-:W-:Y:S01]  /*0200*/  UIADD3 UR4, UP1, UPT, UR4, 0x10, URZ ;  /* 0x0000001004047890 */ /* 0x004fe2000ff3e0ff */
[----:B0-----:R-:W-:Y:S01]  /*0210*/  IMAD.WIDE.U32 R10, R7, 0x8, R10 ;  /* 0x00000008070a7825 */ /* 0x001fe200078e000a */
[----:B------:R-:W-:-:S02]  /*0220*/  UIADD3.X UR7, UPT, UPT, URZ, UR7, URZ, UP0, !UPT ;  /* 0x00000007ff077290 */ /* 0x000fc400087fe4ff */
[----:B------:R-:W-:Y:S01]  /*0230*/  MOV R16, UR6 ;  /* 0x0000000600107c02 */ /* 0x000fe20008000f00 */
[----:B------:R-:W-:Y:S01]  /*0240*/  UIADD3.X UR5, UPT, UPT, URZ, UR5, URZ, UP1, !UPT ;  /* 0x00000005ff057290 */ /* 0x000fe20008ffe4ff */
[----:B------:R-:W-:Y:S01]  /*0250*/  IADD3 R17, P1, PT, R10, 0x10, RZ ;  /* 0x000000100a117810 */ /* 0x000fe20007f3e0ff */
[----:B------:R-:W-:Y:S02]  /*0260*/  IMAD R10, R5, 0x28, RZ ;  /* 0x00000028050a7824 */ /* 0x000fe400078e02ff */
[----:B------:R-:W-:Y:S02]  /*0270*/  IMAD.U32 R14, RZ, RZ, UR4 ;  /* 0x00000004ff0e7e24 */ /* 0x000fe4000f8e00ff */
[----:B------:R-:W-:Y:S01]  /*0280*/  IMAD.X R20, RZ, RZ, R11, P1 ;  /* 0x000000ffff147224 */ /* 0x000fe200008e060b */
[C---:B------:R-:W-:Y:S01]  /*0290*/  IADD3 R12, PT, PT, R10.reuse, 0x8, RZ ;  /* 0x000000080a0c7810 */ /* 0x040fe20007ffe0ff */
[C---:B------:R-:W-:Y:S02]  /*02a0*/  VIADD R11, R10.reuse, 0x18 ;  /* 0x000000180a0b7836 */ /* 0x040fe40000000000 */
[----:B------:R-:W-:-:S02]  /*02b0*/  IMAD R34, R10, R7, R6 ;  /* 0x000000070a227224 */ /* 0x000fc400078e0206 */
[----:B------:R-:W-:Y:S02]  /*02c0*/  VIADD R10, R10, 0x10 ;  /* 0x000000100a0a7836 */ /* 0x000fe40000000000 */
[-CC-:B------:R-:W-:Y:S02]  /*02d0*/  IMAD R11, R11, R7.reuse, R6.reuse ;  /* 0x000000070b0b7224 */ /* 0x180fe400078e0206 */
[-CC-:B------:R-:W-:Y:S02]  /*02e0*/  IMAD R10, R10, R7.reuse, R6.reuse ;  /* 0x000000070a0a7224 */ /* 0x180fe400078e0206 */
[----:B------:R-:W-:Y:S02]  /*02f0*/  IMAD R12, R12, R7, R6 ;  /* 0x000000070c0c7224 */ /* 0x000fe400078e0206 */
[----:B------:R-:W-:Y:S01]  /*0300*/  VIADD R34, R34, 0x10 ;  /* 0x0000001022227836 */ /* 0x000fe20000000000 */
[----:B------:R-:W-:Y:S01]  /*0310*/  IADD3 R36, PT, PT, R10, 0x10, RZ ;  /* 0x000000100a247810 */ /* 0x000fe20007ffe0ff */
[----:B------:R-:W-:-:S02]  /*0320*/  VIADD R35, R11, 0x10 ;  /* 0x000000100b237836 */ /* 0x000fc40000000000 */
[----:B------:R-:W-:Y:S02]  /*0330*/  VIADD R37, R12, 0x10 ;  /* 0x000000100c257836 */ /* 0x000fe40000000000 */
[----:B------:R-:W-:Y:S02]  /*0340*/  IMAD.U32 R13, RZ, RZ, UR7 ;  /* 0x00000007ff0d7e24 */ /* 0x000fe4000f8e00ff */
[----:B------:R-:W-:-:S07]  /*0350*/  IMAD.U32 R15, RZ, RZ, UR5 ;  /* 0x00000005ff0f7e24 */ /* 0x000fce000f8e00ff */
.L_x_99:
[----:B------:R-:W-:Y:S01]  /*0360*/  IMAD.MOV.U32 R10, RZ, RZ, R17 ;  /* 0x000000ffff0a7224 */ /* 0x000fe200078e0011 */
[----:B------:R-:W-:Y:S01]  /*0370*/  MOV R11, R20 ;  /* 0x00000014000b7202 */ /* 0x000fe20000000f00 */
[----:B------:R-:W-:Y:S01]  /*0380*/  IMAD.MOV.U32 R12, RZ, RZ, R16 ;  /* 0x000000ffff0c7224 */ /* 0x000fe200078e0010 */
[----:B------:R-:W2:Y:S04]  /*0390*/  LDG.E.64 R22, desc[UR8][R14.64+-0x10] ;  /* 0xfffff0080e167981 */ /* 0x000ea8000c1e1b00 */
[----:B------:R-:W2:Y:S04]  /*03a0*/  LDG.E.64 R20, desc[UR8][R10.64+-0x10] ;  /* 0xfffff0080a147981 */ /* 0x000ea8000c1e1b00 */
[----:B------:R-:W2:Y:S04]  /*03b0*/  LDG.E.64 R30, desc[UR8][R12.64+-0x30] ;  /* 0xffffd0080c1e7981 */ /* 0x000ea8000c1e1b00 */
[----:B------:R-:W3:Y:S04]  /*03c0*/  LDG.E.64 R18, desc[UR8][R12.64+-0x48] ;  /* 0xffffb8080c127981 */ /* 0x000ee8000c1e1b00 */
[----:B------:R-:W4:Y:S04]  /*03d0*/  LDG.E.64 R16, desc[UR8][R12.64+-0x50] ;  /* 0xffffb0080c107981 */ /* 0x000f28000c1e1b00 */
[----:B------:R-:W5:Y:S04]  /*03e0*/  LDG.E.64 R32, desc[UR8][R12.64+-0x40] ;  /* 0xffffc0080c207981 */ /* 0x000f68000c1e1b00 */
[----:B------:R-:W5:Y:S04]  /*03f0*/  LDG.E.64 R24, desc[UR8][R12.64+-0x8] ;  /* 0xfffff8080c187981 */ /* 0x000f68000c1e1b00 */
[----:B------:R-:W5:Y:S01]  /*0400*/  LDG.E.64 R26, desc[UR8][R12.64+-0x18] ;  /* 0xffffe8080c1a7981 */ /* 0x000f62000c1e1b00 */
[----:B--2---:R-:W-:-:S03]  /*0410*/  DFMA R30, -R20, R30, R22 ;  /* 0x0000001e141e722b */ /* 0x004fc60000000116 */
[----:B------:R-:W2:Y:S04]  /*0420*/  LDG.E.64 R22, desc[UR8][R12.64+-0x20] ;  /* 0xffffe0080c167981 */ /* 0x000ea8000c1e1b00 */
[----:B---3--:R0:W-:Y:S04]  /*0430*/  STS.64 [R34+-0x10], R18 ;  /* 0xfffff01222007388 */ /* 0x0081e80000000a00 */
[----:B----4-:R1:W-:Y:S04]  /*0440*/  STS.64 [R37+-0x10], R16 ;  /* 0xfffff01025007388 */ /* 0x0103e80000000a00 */
[----:B------:R-:W3:Y:S04]  /*0450*/  LDG.E.64 R20, desc[UR8][R14.64+-0x8] ;  /* 0xfffff8080e147981 */ /* 0x000ee8000c1e1b00 */
[----:B0-----:R-:W3:Y:S04]  /*0460*/  LDG.E.64 R18, desc[UR8][R10.64+-0x8] ;  /* 0xfffff8080a127981 */ /* 0x001ee8000c1e1b00 */
[----:B-1----:R-:W4:Y:S04]  /*0470*/  LDG.E.64 R16, desc[UR8][R12.64+-0x28] ;  /* 0xffffd8080c107981 */ /* 0x002f28000c1e1b00 */
[----:B-----5:R0:W-:Y:S04]  /*0480*/  STS.64 [R36+-0x10], R32 ;  /* 0xfffff02024007388 */ /* 0x0201e80000000a00 */
[----:B------:R1:W-:Y:S04]  /*0490*/  STS.64 [R35+-0x10], R30 ;  /* 0xfffff01e23007388 */ /* 0x0003e80000000a00 */
[----:B0-----:R-:W5:Y:S04]  /*04a0*/  LDG.E.64 R32, desc[UR8][R12.64+0x20] ;  /* 0x000020080c207981 */ /* 0x001f68000c1e1b00 */
[----:B-1----:R-:W5:Y:S04]  /*04b0*/  LDG.E.64 R30, desc[UR8][R12.64+0x10] ;  /* 0x000010080c1e7981 */ /* 0x002f68000c1e1b00 */
[----:B--2---:R0:W-:Y:S04]  /*04c0*/  STS.64 [R34+-0x8], R22 ;  /* 0xfffff81622007388 */ /* 0x0041e80000000a00 */
[----:B0-----:R-:W2:Y:S01]  /*04d0*/  LDG.E.64 R22, desc[UR8][R12.64+0x8] ;  /* 0x000008080c167981 */ /* 0x001ea2000c1e1b00 */
[----:B---3--:R-:W-:-:S03]  /*04e0*/  DFMA R24, -R18, R24, R20 ;  /* 0x000000181218722b */ /* 0x008fc60000000114 */
[----:B------:R-:W5:Y:S04]  /*04f0*/  LDG.E.64 R20, desc[UR8][R14.64] ;  /* 0x000000080e147981 */ /* 0x000f68000c1e1b00 */
[----:B----4-:R0:W-:Y:S04]  /*0500*/  STS.64 [R37+-0x8], R16 ;  /* 0xfffff81025007388 */ /* 0x0101e80000000a00 */
[----:B------:R-:W5:Y:S04]  /*0510*/  LDG.E.64 R18, desc[UR8][R10.64] ;  /* 0x000000080a127981 */ /* 0x000f68000c1e1b00 */
[----:B0-----:R-:W3:Y:S04]  /*0520*/  LDG.E.64 R16, desc[UR8][R12.64] ;  /* 0x000000080c107981 */ /* 0x001ee8000c1e1b00 */
[----:B------:R0:W-:Y:S04]  /*0530*/  STS.64 [R36+-0x8], R26 ;  /* 0xfffff81a24007388 */ /* 0x0001e80000000a00 */
[----:B------:R1:W-:Y:S04]  /*0540*/  STS.64 [R35+-0x8], R24 ;  /* 0xfffff81823007388 */ /* 0x0003e80000000a00 */
[----:B0-----:R-:W4:Y:S04]  /*0550*/  LDG.E.64 R26, desc[UR8][R12.64+0x38] ;  /* 0x000038080c1a7981 */ /* 0x001f28000c1e1b00 */
[----:B-1----:R-:W4:Y:S04]  /*0560*/  LDG.E.64 R24, desc[UR8][R12.64+0x28] ;  /* 0x000028080c187981 */ /* 0x002f28000c1e1b00 */
[----:B--2---:R0:W-:Y:S04]  /*0570*/  STS.64 [R34], R22 ;  /* 0x0000001622007388 */ /* 0x0041e80000000a00 */
[----:B0-----:R-:W2:Y:S01]  /*0580*/  LDG.E.64 R22, desc[UR8][R12.64+0x30] ;  /* 0x000030080c167981 */ /* 0x001ea2000c1e1b00 */
[----:B-----5:R-:W-:-:S03]  /*0590*/  DFMA R32, -R18, R32, R20 ;  /* 0x000000201220722b */ /* 0x020fc60000000114 */
[----:B------:R-:W5:Y:S04]  /*05a0*/  LDG.E.64 R18, desc[UR8][R10.64+0x8] ;  /* 0x000008080a127981 */ /* 0x000f68000c1e1b00 */
[----:B------:R-:W5:Y:S04]  /*05b0*/  LDG.E.64 R20, desc[UR8][R12.64+0x48] ;  /* 0x000048080c147981 */ /* 0x000f68000c1e1b00 */
[----:B---3--:R0:W-:Y:S04]  /*05c0*/  STS.64 [R37], R16 ;  /* 0x0000001025007388 */ /* 0x0081e80000000a00 */
[----:B0-----:R0:W5:Y:S01]  /*05d0*/  LDG.E.64 R16, desc[UR8][R14.64+0x8] ;  /* 0x000008080e107981 */ /* 0x001162000c1e1b00 */
[----:B------:R-:W-:-:S03]  /*05e0*/  VIADD R29, R29, 0x4 ;  /* 0x000000041d1d7836 */ /* 0x000fc60000000000 */
[----:B------:R-:W-:Y:S04]  /*05f0*/  STS.64 [R36], R30 ;  /* 0x0000001e24007388 */ /* 0x000fe80000000a00 */
[----:B------:R-:W-:Y:S01]  /*0600*/  STS.64 [R35], R32 ;  /* 0x0000002023007388 */ /* 0x000fe20000000a00 */
[----:B0-----:R-:W-:-:S05]  /*0610*/  IADD3 R14, P3, PT, R14, 0x20, RZ ;  /* 0x000000200e0e7810 */ /* 0x001fca0007f7e0ff */
[----:B------:R-:W-:Y:S01]  /*0620*/  IMAD.X R15, RZ, RZ, R15, P3 ;  /* 0x000000ffff0f7224 */ /* 0x000fe200018e060f */
[----:B--2---:R0:W-:Y:S04]  /*0630*/  STS.64 [R34+0x8], R22 ;  /* 0x0000081622007388 */ /* 0x0041e80000000a00 */
[----:B----4-:R1:W-:Y:S01]  /*0640*/  STS.64 [R37+0x8], R24 ;  /* 0x0000081825007388 */ /* 0x0103e20000000a00 */
[----:B-----5:R-:W-:Y:S01]  /*0650*/  DFMA R18, -R18, R20, R16 ;  /* 0x000000141212722b */ /* 0x020fe20000000110 */
[----:B------:R-:W-:-:S05]  /*0660*/  IADD3 R17, P1, PT, R10, 0x20, RZ ;  /* 0x000000200a117810 */ /* 0x000fca0007f3e0ff */
[----:B------:R-:W-:Y:S01]  /*0670*/  IMAD.X R20, RZ, RZ, R11, P1 ;  /* 0x000000ffff147224 */ /* 0x000fe200008e060b */
[----:B------:R-:W-:Y:S02]  /*0680*/  ISETP.NE.AND P1, PT, R29, RZ, PT ;  /* 0x000000ff1d00720c */ /* 0x000fe40003f25270 */
[----:B------:R-:W-:Y:S01]  /*0690*/  IADD3 R16, P2, PT, R12, 0xa0, RZ ;  /* 0x000000a00c107810 */ /* 0x000fe20007f5e0ff */
[----:B------:R2:W-:Y:S01]  /*06a0*/  STS.64 [R36+0x8], R26 ;  /* 0x0000081a24007388 */ /* 0x0005e20000000a00 */
[----:B0-----:R-:W-:Y:S02]  /*06b0*/  VIADD R34, R34, 0x20 ;  /* 0x0000002022227836 */ /* 0x001fe40000000000 */
[----:B------:R-:W-:Y:S01]  /*06c0*/  IADD3.X R13, PT, PT, RZ, R13, RZ, P2, !PT ;  /* 0x0000000dff0d7210 */ /* 0x000fe200017fe4ff */
[----:B------:R0:W-:Y:S01]  /*06d0*/  STS.64 [R35+0x8], R18 ;  /* 0x0000081223007388 */ /* 0x0001e20000000a00 */
[----:B-1----:R-:W-:Y:S01]  /*06e0*/  VIADD R37, R37, 0x20 ;  /* 0x0000002025257836 */ /* 0x002fe20000000000 */
[----:B--2---:R-:W-:Y:S01]  /*06f0*/  IADD3 R36, PT, PT, R36, 0x20, RZ ;  /* 0x0000002024247810 */ /* 0x004fe20007ffe0ff */
[----:B0-----:R-:W-:-:S03]  /*0700*/  VIADD R35, R35, 0x20 ;  /* 0x0000002023237836 */ /* 0x001fc60000000000 */
[----:B------:R-:W-:Y:S05]  /*0710*/  @P1 BRA `(.L_x_99) ;  /* 0xfffffffc00101947 */ /* 0x000fea000383ffff */
.L_x_98:
[----:B------:R-:W-:Y:S05]  /*0720*/  @!P0 BRA `(.L_x_97) ;  /* 0x00000018006c8947 */ /* 0x000fea0003800000 */
[----:B------:R-:W-:Y:S02]  /*0730*/  ISETP.NE.AND P0, PT, R8, 0x1, PT ;  /* 0x000000010800780c */ /* 0x000fe40003f05270 */
[----:B------:R-:W-:-:S04]  /*0740*/  LOP3.LUT R10, R7, 0x1, RZ, 0xc0, !PT ;  /* 0x00000001070a7812 */ /* 0x000fc800078ec0ff */
[----:B------:R-:W-:-:S07]  /*0750*/  ISETP.NE.U32.AND P1, PT, R10, 0x1, PT ;  /* 0x000000010a00780c */ /* 0x000fce0003f25070 */
[----:B------:R-:W-:Y:S06]  /*0760*/  @!P0 BRA `(.L_x_100) ;  /* 0x0000000000a88947 */ /* 0x000fec0003800000 */
[----:B------:R-:W0:Y:S01]  /*0770*/  LDC.64 R20, c[0x0][0x380] ;  /* 0x0000e000ff147b82 */ /* 0x000e220000000a00 */
[C---:B------:R-:W-:Y:S02]  /*0780*/  IMAD.IADD R13, R28.reuse, 0x1, R7 ;  /* 0x000000011c0d7824 */ /* 0x040fe400078e0207 */
[----:B------:R-:W-:-:S05]  /*0790*/  IMAD R11, R28, 0x5, RZ ;  /* 0x000000051c0b7824 */ /* 0x000fca00078e02ff */
[----:B------:R-:W1:Y:S08]  /*07a0*/  LDC.64 R32, c[0x0][0x388] ;  /* 0x0000e200ff207b82 */ /* 0x000e700000000a00 */
[----:B------:R-:W2:Y:S01]  /*07b0*/  LDC.64 R36, c[0x0][0x390] ;  /* 0x0000e400ff247b82 */ /* 0x000ea20000000a00 */
[----:B0-----:R-:W-:-:S07]  /*07c0*/  IMAD.WIDE.U32 R20, R13, 0x8, R20 ;  /* 0x000000080d147825 */ /* 0x001fce00078e0014 */
[----:B------:R-:W0:Y:S01]  /*07d0*/  LDC.64 R14, c[0x0][0x380] ;  /* 0x0000e000ff0e7b82 */ /* 0x000e220000000a00 */
[----:B------:R-:W3:Y:S01]  /*07e0*/  LDG.E.64 R20, desc[UR8][R20.64] ;  /* 0x0000000814147981 */ /* 0x000ee2000c1e1b00 */
[----:B-1----:R-:W-:-:S05]  /*07f0*/  IMAD.WIDE.U32 R34, R11, 0x8, R32 ;  /* 0x000000080b227825 */ /* 0x002fca00078e0020 */
[----:B------:R-:W3:Y:S01]  /*0800*/  LDG.E.64 R22, desc[UR8][R34.64+0x20] ;  /* 0x0000200822167981 */ /* 0x000ee2000c1e1b00 */
[C---:B--2---:R-:W-:Y:S01]  /*0810*/  IMAD.WIDE.U32 R36, R28.reuse, 0x8, R36 ;  /* 0x000000081c247825 */ /* 0x044fe200078e0024 */
[----:B------:R-:W-:Y:S02]  /*0820*/  IADD3 R8, P0, PT, R28, R7, RZ ;  /* 0x000000071c087210 */ /* 0x000fe40007f1e0ff */
[----:B------:R-:W2:Y:S04]  /*0830*/  LDG.E.64 R30, desc[UR8][R34.64+0x8] ;  /* 0x00000808221e7981 */ /* 0x000ea8000c1e1b00 */
[----:B------:R-:W3:Y:S01]  /*0840*/  LDG.E.64 R24, desc[UR8][R36.64] ;  /* 0x0000000824187981 */ /* 0x000ee2000c1e1b00 */
[----:B------:R-:W-:Y:S01]  /*0850*/  IADD3.X R10, PT, PT, RZ, RZ, RZ, P0, !PT ;  /* 0x000000ffff0a7210 */ /* 0x000fe200007fe4ff */
[----:B------:R-:W-:Y:S01]  /*0860*/  VIADD R11, R11, 0x5 ;  /* 0x000000050b0b7836 */ /* 0x000fe20000000000 */
[C---:B0-----:R-:W-:Y:S01]  /*0870*/  LEA R14, P0, R8.reuse, R14, 0x3 ;  /* 0x0000000e080e7211 */ /* 0x041fe200078018ff */
[----:B------:R-:W4:Y:S02]  /*0880*/  LDG.E.64 R16, desc[UR8][R34.64] ;  /* 0x0000000822107981 */ /* 0x000f24000c1e1b00 */
[----:B------:R-:W-:Y:S01]  /*0890*/  IMAD.WIDE.U32 R32, R11, 0x8, R32 ;  /* 0x000000080b207825 */ /* 0x000fe200078e0020 */
[----:B------:R-:W-:Y:S01]  /*08a0*/  LEA.HI.X R15, R8, R15, R10, 0x3, P0 ;  /* 0x0000000f080f7211 */ /* 0x000fe200000f1c0a */
[----:B------:R-:W5:Y:S04]  /*08b0*/  LDG.E.64 R18, desc[UR8][R34.64+0x10] ;  /* 0x0000100822127981 */ /* 0x000f68000c1e1b00 */
[----:B------:R0:W5:Y:S04]  /*08c0*/  LDG.E.64 R10, desc[UR8][R36.64+0x8] ;  /* 0x00000808240a7981 */ /* 0x000168000c1e1b00 */
[----:B------:R-:W5:Y:S04]  /*08d0*/  LDG.E.64 R12, desc[UR8][R32.64+0x20] ;  /* 0x00002008200c7981 */ /* 0x000f68000c1e1b00 */
[----:B------:R-:W5:Y:S04]  /*08e0*/  LDG.E.64 R14, desc[UR8][R14.64+0x8] ;  /* 0x000008080e0e7981 */ /* 0x000f68000c1e1b00 */
[----:B------:R-:W5:Y:S01]  /*08f0*/  LDG.E.64 R26, desc[UR8][R32.64+0x10] ;  /* 0x00001008201a7981 */ /* 0x000f62000c1e1b00 */
[----:B---3--:R-:W-:-:S03]  /*0900*/  DFMA R20, -R20, R22, R24 ;  /* 0x000000161414722b */ /* 0x008fc60000000118 */
[----:B------:R-:W3:Y:S04]  /*0910*/  LDG.E.64 R22, desc[UR8][R32.64+0x8] ;  /* 0x0000080820167981 */ /* 0x000ee8000c1e1b00 */
[----:B------:R-:W3:Y:S01]  /*0920*/  LDG.E.64 R24, desc[UR8][R32.64] ;  /* 0x0000000820187981 */ /* 0x000ee2000c1e1b00 */
[C---:B------:R-:W-:Y:S02]  /*0930*/  IMAD R29, R28.reuse, 0x8, R9 ;  /* 0x000000081c1d7824 */ /* 0x040fe400078e0209 */
[C---:B0-----:R-:W-:Y:S01]  /*0940*/  IMAD R37, R28.reuse, 0x8, R3 ;  /* 0x000000081c257824 */ /* 0x041fe200078e0203 */
[C---:B------:R-:W-:Y:S01]  /*0950*/  LEA R36, R28.reuse, R0, 0x3 ;  /* 0x000000001c247211 */ /* 0x040fe200078e18ff */
[----:B------:R-:W-:Y:S01]  /*0960*/  IMAD R8, R28, 0x8, R2 ;  /* 0x000000081c087824 */ /* 0x000fe200078e0202 */
[----:B--2---:R0:W-:Y:S04]  /*0970*/  STS.64 [R29], R30 ;  /* 0x0000001e1d007388 */ /* 0x0041e80000000a00 */
[----:B----4-:R0:W-:Y:S01]  /*0980*/  STS.64 [R37], R16 ;  /* 0x0000001025007388 */ /* 0x0101e20000000a00 */
[----:B-----5:R-:W-:-:S03]  /*0990*/  DFMA R10, -R14, R12, R10 ;  /* 0x0000000c0e0a722b */ /* 0x020fc6000000010a */
[----:B------:R0:W-:Y:S04]  /*09a0*/  STS.64 [R8], R18 ;  /* 0x0000001208007388 */ /* 0x0001e80000000a00 */
[----:B------:R0:W-:Y:S01]  /*09b0*/  STS.64 [R36], R20 ;  /* 0x0000001424007388 */ /* 0x0001e20000000a00 */
[----:B------:R-:W-:-:S03]  /*09c0*/  VIADD R28, R28, 0x2 ;  /* 0x000000021c1c7836 */ /* 0x000fc60000000000 */
[----:B---3--:R0:W-:Y:S04]  /*09d0*/  STS.64 [R29+0x8], R22 ;  /* 0x000008161d007388 */ /* 0x0081e80000000a00 */
[----:B------:R0:W-:Y:S04]  /*09e0*/  STS.64 [R37+0x8], R24 ;  /* 0x0000081825007388 */ /* 0x0001e80000000a00 */
[----:B------:R0:W-:Y:S04]  /*09f0*/  STS.64 [R8+0x8], R26 ;  /* 0x0000081a08007388 */ /* 0x0001e80000000a00 */
[----:B------:R0:W-:Y:S02]  /*0a00*/  STS.64 [R36+0x8], R10 ;  /* 0x0000080a24007388 */ /* 0x0001e40000000a00 */
.L_x_100:
[----:B------:R-:W-:Y:S05]  /*0a10*/  @P1 BRA `(.L_x_97) ;  /* 0x0000001400b01947 */ /* 0x000fea0003800000 */
[----:B0-----:R-:W0:Y:S01]  /*0a20*/  LDC.64 R20, c[0x0][0x380] ;  /* 0x0000e000ff147b82 */ /* 0x001e220000000a00 */
[C---:B------:R-:W-:Y:S02]  /*0a30*/  IMAD.IADD R15, R28.reuse, 0x1, R7 ;  /* 0x000000011c0f7824 */ /* 0x040fe400078e0207 */
[----:B------:R-:W-:-:S05]  /*0a40*/  IMAD R13, R28, 0x5, RZ ;  /* 0x000000051c0d7824 */ /* 0x000fca00078e02ff */
[----:B------:R-:W1:Y:S08]  /*0a50*/  LDC.64 R18, c[0x0][0x390] ;  /* 0x0000e400ff127b82 */ /* 0x000e700000000a00 */
[----:B------:R-:W2:Y:S01]  /*0a60*/  LDC.64 R10, c[0x0][0x388] ;  /* 0x0000e200ff0a7b82 */ /* 0x000ea20000000a00 */
[----:B0-----:R-:W-:-:S06]  /*0a70*/  IMAD.WIDE.U32 R20, R15, 0x8, R20 ;  /* 0x000000080f147825 */ /* 0x001fcc00078e0014 */
[----:B------:R-:W3:Y:S01]  /*0a80*/  LDG.E.64 R20, desc[UR8][R20.64] ;  /* 0x0000000814147981 */ /* 0x000ee2000c1e1b00 */
[----:B-1----:R-:W-:-:S06]  /*0a90*/  IMAD.WIDE.U32 R18, R28, 0x8, R18 ;  /* 0x000000081c127825 */ /* 0x002fcc00078e0012 */
[----:B------:R-:W3:Y:S01]  /*0aa0*/  LDG.E.64 R18, desc[UR8][R18.64] ;  /* 0x0000000812127981 */ /* 0x000ee2000c1e1b00 */
[----:B--2---:R-:W-:-:S05]  /*0ab0*/  IMAD.WIDE.U32 R10, R13, 0x8, R10 ;  /* 0x000000080d0a7825 */ /* 0x004fca00078e000a */
        /* <DEDUP_REMOVED lines=14> */
.L_x_96:
[----:B------:R-:W0:Y:S02]  /*0ba0*/  LDC R13, c[0x0][0x39c] ;  /* 0x0000e700ff0d7b82 */ /* 0x000e240000000800 */
[----:B0-----:R-:W-:-:S05]  /*0bb0*/  VIADD R11, R13, 0xffffffff ;  /* 0xffffffff0d0b7836 */ /* 0x001fca0000000000 */
[----:B------:R-:W-:-:S13]  /*0bc0*/  ISETP.NE.AND P0, PT, R4, R11, PT ;  /* 0x0000000b0400720c */ /* 0x000fda0003f05270 */
[----:B------:R-:W-:Y:S05]  /*0bd0*/  @P0 BRA `(.L_x_101) ;  /* 0x0000000800680947 */ /* 0x000fea0003800000 */
[----:B------:R-:W-:-:S13]  /*0be0*/  ISETP.GE.AND P0, PT, R7, 0x1, PT ;  /* 0x000000010700780c */ /* 0x000fda0003f06270 */
[----:B------:R-:W-:Y:S05]  /*0bf0*/  @!P0 BRA `(.L_x_97) ;  /* 0x0000001400388947 */ /* 0x000fea0003800000 */
[C---:B------:R-:W-:Y:S01]  /*0c00*/  IADD3 R10, PT, PT, R7.reuse, -0x1, RZ ;  /* 0xffffffff070a7810 */ /* 0x040fe20007ffe0ff */
[----:B------:R-:W-:Y:S01]  /*0c10*/  IMAD R28, R4, R7, RZ ;  /* 0x00000007041c7224 */ /* 0x000fe200078e02ff */
[----:B------:R-:W-:Y:S01]  /*0c20*/  LOP3.LUT R8, R7, 0x3, RZ, 0xc0, !PT ;  /* 0x0000000307087812 */ /* 0x000fe200078ec0ff */
[----:B------:R-:W-:Y:S01]  /*0c30*/  IMAD.MOV.U32 R29, RZ, RZ, RZ ;  /* 0x000000ffff1d7224 */ /* 0x000fe200078e00ff */
[----:B------:R-:W-:Y:S02]  /*0c40*/  ISETP.GE.U32.AND P0, PT, R10, 0x3, PT ;  /* 0x000000030a00780c */ /* 0x000fe40003f06070 */
[----:B------:R-:W-:-:S11]  /*0c50*/  ISETP.NE.AND P1, PT, R8, RZ, PT ;  /* 0x000000ff0800720c */ /* 0x000fd60003f25270 */
[----:B------:R-:W-:Y:S05]  /*0c60*/  @!P0 BRA `(.L_x_102) ;  /* 0x0000000400388947 */ /* 0x000fea0003800000 */
[----:B------:R-:W-:Y:S01]  /*0c70*/  IMAD R11, R5, 0x28, RZ ;  /* 0x00000028050b7824 */ /* 0x000fe200078e02ff */
[----:B------:R-:W-:Y:S01]  /*0c80*/  LOP3.LUT R29, R7, 0x7ffffffc, RZ, 0xc0, !PT ;  /* 0x7ffffffc071d7812 */ /* 0x000fe200078ec0ff */
[----:B------:R-:W-:Y:S02]  /*0c90*/  VIADD R10, R4, 0xffffffff ;  /* 0xffffffff040a7836 */ /* 0x000fe40000000000 */
        /* <DEDUP_REMOVED lines=8> */
[-C--:B------:R-:W-:Y:S02]  /*0d20*/  IMAD R14, R14, R7.reuse, R6 ;  /* 0x000000070e0e7224 */ /* 0x080fe400078e0206 */
[----:B------:R-:W-:Y:S02]  /*0d30*/  IMAD R32, R28, 0x5, RZ ;  /* 0x000000051c207824 */ /* 0x000fe400078e02ff */
[----:B------:R-:W-:Y:S02]  /*0d40*/  IMAD.MOV.U32 R30, RZ, RZ, R28 ;  /* 0x000000ffff1e7224 */ /* 0x000fe400078e001c */
[----:B------:R-:W-:Y:S02]  /*0d50*/  IMAD R31, R10, R7, RZ ;  /* 0x000000070a1f7224 */ /* 0x000fe400078e02ff */
[----:B------:R-:W-:-:S02]  /*0d60*/  VIADD R33, R11, 0x10 ;  /* 0x000000100b217836 */ /* 0x000fc40000000000 */
[----:B------:R-:W-:Y:S02]  /*0d70*/  VIADD R34, R12, 0x10 ;  /* 0x000000100c227836 */ /* 0x000fe40000000000 */
[----:B------:R-:W-:-:S07]  /*0d80*/  VIADD R37, R14, 0x10 ;  /* 0x000000100e257836 */ /* 0x000fce0000000000 */
.L_x_103:
[----:B------:R-:W0:Y:S08]  /*0d90*/  LDC.64 R10, c[0x0][0x388] ;  /* 0x0000e200ff0a7b82 */ /* 0x000e300000000a00 */
[----:B------:R-:W1:Y:S08]  /*0da0*/  LDC.64 R12, c[0x0][0x390] ;  /* 0x0000e400ff0c7b82 */ /* 0x000e700000000a00 */
[----:B------:R-:W2:Y:S01]  /*0db0*/  LDC.64 R14, c[0x0][0x380] ;  /* 0x0000e000ff0e7b82 */ /* 0x000ea20000000a00 */
[----:B0-----:R-:W-:-:S05]  /*0dc0*/  IMAD.WIDE R10, R32, 0x8, R10 ;  /* 0x00000008200a7825 */ /* 0x001fca00078e020a */
[----:B------:R-:W3:Y:S04]  /*0dd0*/  LDG.E.64 R16, desc[UR8][R10.64+0x8] ;  /* 0x000008080a107981 */ /* 0x000ee8000c1e1b00 */
[----:B------:R-:W4:Y:S01]  /*0de0*/  LDG.E.64 R22, desc[UR8][R10.64] ;  /* 0x000000080a167981 */ /* 0x000f22000c1e1b00 */
[----:B-1----:R-:W-:-:S03]  /*0df0*/  IMAD.WIDE R12, R30, 0x8, R12 ;  /* 0x000000081e0c7825 */ /* 0x002fc600078e020c */
[----:B------:R-:W5:Y:S01]  /*0e00*/  LDG.E.64 R26, desc[UR8][R10.64+0x10] ;  /* 0x000010080a1a7981 */ /* 0x000f62000c1e1b00 */
[----:B--2---:R-:W-:-:S03]  /*0e10*/  IMAD.WIDE R14, R31, 0x8, R14 ;  /* 0x000000081f0e7825 */ /* 0x004fc600078e020e */
[----:B------:R-:W2:Y:S04]  /*0e20*/  LDG.E.64 R24, desc[UR8][R12.64] ;  /* 0x000000080c187981 */ /* 0x000ea8000c1e1b00 */
[----:B------:R-:W2:Y:S04]  /*0e30*/  LDG.E.64 R20, desc[UR8][R14.64] ;  /* 0x000000080e147981 */ /* 0x000ea8000c1e1b00 */
[----:B------:R-:W2:Y:S04]  /*0e40*/  LDG.E.64 R18, desc[UR8][R10.64+0x30] ;  /* 0x000030080a127981 */ /* 0x000ea8000c1e1b00 */
[----:B---3--:R0:W-:Y:S04]  /*0e50*/  STS.64 [R33+-0x10], R16 ;  /* 0xfffff01021007388 */ /* 0x0081e80000000a00 */
[----:B0-----:R-:W2:Y:S04]  /*0e60*/  LDG.E.64 R16, desc[UR8][R10.64+0x18] ;  /* 0x000018080a107981 */ /* 0x001ea8000c1e1b00 */
[----:B----4-:R0:W-:Y:S04]  /*0e70*/  STS.64 [R35+-0x10], R22 ;  /* 0xfffff01623007388 */ /* 0x0101e80000000a00 */
[----:B0-----:R-:W3:Y:S04]  /*0e80*/  LDG.E.64 R22, desc[UR8][R10.64+0x28] ;  /* 0x000028080a167981 */ /* 0x001ee8000c1e1b00 */
[----:B-----5:R0:W-:Y:S04]  /*0e90*/  STS.64 [R37+-0x10], R26 ;  /* 0xfffff01a25007388 */ /* 0x0201e80000000a00 */
[----:B0-----:R-:W4:Y:S01]  /*0ea0*/  LDG.E.64 R26, desc[UR8][R10.64+0x50] ;  /* 0x000050080a1a7981 */ /* 0x001f22000c1e1b00 */
[----:B--2---:R-:W-:-:S03]  /*0eb0*/  DFMA R20, -R20, R16, R24 ;  /* 0x000000101414722b */ /* 0x004fc60000000118 */
[----:B------:R-:W2:Y:S04]  /*0ec0*/  LDG.E.64 R16, desc[UR8][R10.64+0x40] ;  /* 0x000040080a107981 */ /* 0x000ea8000c1e1b00 */
[----:B------:R-:W5:Y:S04]  /*0ed0*/  LDG.E.64 R24, desc[UR8][R10.64+0x58] ;  /* 0x000058080a187981 */ /* 0x000f68000c1e1b00 */
[----:B------:R0:W-:Y:S04]  /*0ee0*/  STS.64 [R34+-0x10], R20 ;  /* 0xfffff01422007388 */ /* 0x0001e80000000a00 */
[----:B------:R1:W-:Y:S04]  /*0ef0*/  STS.64 [R33+-0x8], R18 ;  /* 0xfffff81221007388 */ /* 0x0003e80000000a00 */
[----:B0-----:R-:W2:Y:S04]  /*0f00*/  LDG.E.64 R20, desc[UR8][R14.64+0x8] ;  /* 0x000008080e147981 */ /* 0x001ea8000c1e1b00 */
[----:B-1----:R-:W2:Y:S04]  /*0f10*/  LDG.E.64 R18, desc[UR8][R12.64+0x8] ;  /* 0x000008080c127981 */ /* 0x002ea8000c1e1b00 */
[----:B---3--:R0:W-:Y:S04]  /*0f20*/  STS.64 [R35+-0x8], R22 ;  /* 0xfffff81623007388 */ /* 0x0081e80000000a00 */
[----:B0-----:R-:W3:Y:S01]  /*0f30*/  LDG.E.64 R22, desc[UR8][R10.64+0x38] ;  /* 0x000038080a167981 */ /* 0x001ee2000c1e1b00 */
[----:B--2---:R-:W-:-:S03]  /*0f40*/  DFMA R16, -R20, R16, R18 ;  /* 0x000000101410722b */ /* 0x004fc60000000112 */
[----:B------:R-:W2:Y:S04]  /*0f50*/  LDG.E.64 R20, desc[UR8][R12.64+0x10] ;  /* 0x000010080c147981 */ /* 0x000ea8000c1e1b00 */
[----:B------:R-:W2:Y:S04]  /*0f60*/  LDG.E.64 R18, desc[UR8][R14.64+0x10] ;  /* 0x000010080e127981 */ /* 0x000ea8000c1e1b00 */
[----:B---3--:R0:W-:Y:S04]  /*0f70*/  STS.64 [R37+-0x8], R22 ;  /* 0xfffff81625007388 */ /* 0x0081e80000000a00 */
[----:B------:R1:W-:Y:S04]  /*0f80*/  STS.64 [R34+-0x8], R16 ;  /* 0xfffff81022007388 */ /* 0x0003e80000000a00 */
[----:B------:R-:W3:Y:S04]  /*0f90*/  LDG.E.64 R14, desc[UR8][R14.64+0x18] ;  /* 0x000018080e0e7981 */ /* 0x000ee8000c1e1b00 */
[----:B0-----:R-:W2:Y:S04]  /*0fa0*/  LDG.E.64 R22, desc[UR8][R10.64+0x60] ;  /* 0x000060080a167981 */ /* 0x001ea8000c1e1b00 */
[----:B-1----:R-:W3:Y:S04]  /*0fb0*/  LDG.E.64 R16, desc[UR8][R10.64+0x68] ;  /* 0x000068080a107981 */ /* 0x002ee8000c1e1b00 */
[----:B-----5:R0:W-:Y:S04]  /*0fc0*/  STS.64 [R33], R24 ;  /* 0x0000001821007388 */ /* 0x0201e80000000a00 */
[----:B----4-:R-:W-:Y:S04]  /*0fd0*/  STS.64 [R35], R26 ;  /* 0x0000001a23007388 */ /* 0x010fe80000000a00 */
[----:B0-----:R-:W4:Y:S04]  /*0fe0*/  LDG.E.64 R24, desc[UR8][R10.64+0x78] ;  /* 0x000078080a187981 */ /* 0x001f28000c1e1b00 */
[----:B--2---:R0:W-:Y:S01]  /*0ff0*/  STS.64 [R37], R22 ;  /* 0x0000001625007388 */ /* 0x0041e20000000a00 */
[----:B---3--:R-:W-:-:S03]  /*1000*/  DFMA R18, -R18, R16, R20 ;  /* 0x000000101212722b */ /* 0x008fc60000000114 */
[----:B------:R-:W2:Y:S04]  /*1010*/  LDG.E.64 R16, desc[UR8][R10.64+0x90] ;  /* 0x000090080a107981 */ /* 0x000ea8000c1e1b00 */
[----:B------:R-:W2:Y:S04]  /*1020*/  LDG.E.64 R20, desc[UR8][R12.64+0x18] ;  /* 0x000018080c147981 */ /* 0x000ea8000c1e1b00 */
[----:B0-----:R-:W3:Y:S04]  /*1030*/  LDG.E.64 R22, desc[UR8][R10.64+0x80] ;  /* 0x000080080a167981 */ /* 0x001ee8000c1e1b00 */
[----:B------:R-:W5:Y:S01]  /*1040*/  LDG.E.64 R12, desc[UR8][R10.64+0x88] ;  /* 0x000088080a0c7981 */ /* 0x000f62000c1e1b00 */
[----:B------:R-:W-:-:S05]  /*1050*/  VIADD R36, R36, 0x4 ;  /* 0x0000000424247836 */ /* 0x000fca0000000000 */
[----:B------:R-:W-:Y:S01]  /*1060*/  ISETP.NE.AND P0, PT, R36, RZ, PT ;  /* 0x000000ff2400720c */ /* 0x000fe20003f05270 */
[----:B------:R-:W-:Y:S01]  /*1070*/  STS.64 [R34], R18 ;  /* 0x0000001222007388 */ /* 0x000fe20000000a00 */
[----:B------:R-:W-:Y:S01]  /*1080*/  IADD3 R32, PT, PT, R32, 0x14, RZ ;  /* 0x0000001420207810 */ /* 0x000fe20007ffe0ff */
[----:B------:R-:W-:Y:S02]  /*1090*/  VIADD R30, R30, 0x4 ;  /* 0x000000041e1e7836 */ /* 0x000fe40000000000 */
[----:B------:R-:W-:Y:S01]  /*10a0*/  VIADD R31, R31, 0x4 ;  /* 0x000000041f1f7836 */ /* 0x000fe20000000000 */
[----:B--2---:R-:W-:Y:S01]  /*10b0*/  DFMA R16, -R14, R16, R20 ;  /* 0x000000100e10722b */ /* 0x004fe20000000114 */
[----:B---3--:R0:W-:Y:S04]  /*10c0*/  STS.64 [R33+0x8], R22 ;  /* 0x0000081621007388 */ /* 0x0081e80000000a00 */
[----:B----4-:R1:W-:Y:S04]  /*10d0*/  STS.64 [R35+0x8], R24 ;  /* 0x0000081823007388 */ /* 0x0103e80000000a00 */
[----:B-----5:R2:W-:Y:S04]  /*10e0*/  STS.64 [R37+0x8], R12 ;  /* 0x0000080c25007388 */ /* 0x0205e80000000a00 */
[----:B------:R3:W-:Y:S01]  /*10f0*/  STS.64 [R34+0x8], R16 ;  /* 0x0000081022007388 */ /* 0x0007e20000000a00 */
[----:B0-----:R-:W-:Y:S01]  /*1100*/  IADD3 R33, PT, PT, R33, 0x20, RZ ;  /* 0x0000002021217810 */ /* 0x001fe20007ffe0ff */
[----:B-1----:R-:W-:-:S02]  /*1110*/  VIADD R35, R35, 0x20 ;  /* 0x0000002023237836 */ /* 0x002fc40000000000 */
[----:B--2---:R-:W-:Y:S01]  /*1120*/  VIADD R37, R37, 0x20 ;  /* 0x0000002025257836 */ /* 0x004fe20000000000 */
[----:B---3--:R-:W-:Y:S01]  /*1130*/  IADD3 R34, PT, PT, R34, 0x20, RZ ;  /* 0x0000002022227810 */ /* 0x008fe20007ffe0ff */
[----:B------:R-:W-:Y:S06]  /*1140*/  @P0 BRA `(.L_x_103) ;  /* 0xfffffffc00100947 */ /* 0x000fec000383ffff */
.L_x_102:
[----:B------:R-:W-:Y:S05]  /*1150*/  @!P1 BRA `(.L_x_97) ;  /* 0x0000000c00e09947 */ /* 0x000fea0003800000 */
[----:B------:R-:W-:Y:S02]  /*1160*/  ISETP.NE.AND P0, PT, R8, 0x1, PT ;  /* 0x000000010800780c */ /* 0x000fe40003f05270 */
[----:B------:R-:W-:-:S04]  /*1170*/  LOP3.LUT R10, R7, 0x1, RZ, 0xc0, !PT ;  /* 0x00000001070a7812 */ /* 0x000fc800078ec0ff */
[----:B------:R-:W-:-:S07]  /*1180*/  ISETP.NE.U32.AND P1, PT, R10, 0x1, PT ;  /* 0x000000010a00780c */ /* 0x000fce0003f25070 */
[----:B------:R-:W-:Y:S06]  /*1190*/  @!P0 BRA `(.L_x_104) ;  /* 0x0000000000908947 */ /* 0x000fec0003800000 */
[----:B------:R-:W0:Y:S01]  /*11a0*/  LDC.64 R10, c[0x0][0x390] ;  /* 0x0000e400ff0a7b82 */ /* 0x000e220000000a00 */
[----:B------:R-:W-:-:S04]  /*11b0*/  IMAD.IADD R8, R28, 0x1, R29 ;  /* 0x000000011c087824 */ /* 0x000fc800078e021d */
[C---:B------:R-:W-:Y:S02]  /*11c0*/  IMAD.IADD R15, R8.reuse, 0x1, -R7 ;  /* 0x00000001080f7824 */ /* 0x040fe400078e0a07 */
[C---:B------:R-:W-:Y:S01]  /*11d0*/  IMAD R13, R8.reuse, 0x5, RZ ;  /* 0x00000005080d7824 */ /* 0x040fe200078e02ff */
[----:B------:R-:W1:Y:S08]  /*11e0*/  LDC.64 R18, c[0x0][0x380] ;  /* 0x0000e000ff127b82 */ /* 0x000e700000000a00 */
[----:B------:R-:W2:Y:S01]  /*11f0*/  LDC.64 R36, c[0x0][0x388] ;  /* 0x0000e200ff247b82 */ /* 0x000ea20000000a00 */
[----:B0-----:R-:W-:-:S05]  /*1200*/  IMAD.WIDE R10, R8, 0x8, R10 ;  /* 0x00000008080a7825 */ /* 0x001fca00078e020a */
[----:B------:R0:W3:Y:S01]  /*1210*/  LDG.E.64 R26, desc[UR8][R10.64] ;  /* 0x000000080a1a7981 */ /* 0x0000e2000c1e1b00 */
[----:B-1----:R-:W-:-:S05]  /*1220*/  IMAD.WIDE R18, R15, 0x8, R18 ;  /* 0x000000080f127825 */ /* 0x002fca00078e0212 */
[----:B------:R-:W3:Y:S01]  /*1230*/  LDG.E.64 R16, desc[UR8][R18.64] ;  /* 0x0000000812107981 */ /* 0x000ee2000c1e1b00 */
[----:B--2---:R-:W-:-:S03]  /*1240*/  IMAD.WIDE R36, R13, 0x8, R36 ;  /* 0x000000080d247825 */ /* 0x004fc600078e0224 */
[----:B------:R-:W0:Y:S04]  /*1250*/  LDG.E.64 R10, desc[UR8][R10.64+0x8] ;  /* 0x000008080a0a7981 */ /* 0x000e28000c1e1b00 */
[----:B------:R-:W0:Y:S04]  /*1260*/  LDG.E.64 R14, desc[UR8][R36.64+0x40] ;  /* 0x00004008240e7981 */ /* 0x000e28000c1e1b00 */
[----:B------:R-:W0:Y:S04]  /*1270*/  LDG.E.64 R18, desc[UR8][R18.64+0x8] ;  /* 0x0000080812127981 */ /* 0x000e28000c1e1b00 */
[----:B------:R-:W3:Y:S04]  /*1280*/  LDG.E.64 R12, desc[UR8][R36.64+0x18] ;  /* 0x00001808240c7981 */ /* 0x000ee8000c1e1b00 */
[----:B------:R-:W2:Y:S04]  /*1290*/  LDG.E.64 R34, desc[UR8][R36.64+0x8] ;  /* 0x0000080824227981 */ /* 0x000ea8000c1e1b00 */
[----:B------:R-:W4:Y:S04]  /*12a0*/  LDG.E.64 R32, desc[UR8][R36.64] ;  /* 0x0000000824207981 */ /* 0x000f28000c1e1b00 */
[----:B------:R-:W5:Y:S04]  /*12b0*/  LDG.E.64 R30, desc[UR8][R36.64+0x10] ;  /* 0x00001008241e7981 */ /* 0x000f68000c1e1b00 */
[----:B------:R-:W5:Y:S04]  /*12c0*/  LDG.E.64 R20, desc[UR8][R36.64+0x30] ;  /* 0x0000300824147981 */ /* 0x000f68000c1e1b00 */
[----:B------:R-:W5:Y:S04]  /*12d0*/  LDG.E.64 R22, desc[UR8][R36.64+0x28] ;  /* 0x0000280824167981 */ /* 0x000f68000c1e1b00 */
[----:B------:R-:W5:Y:S01]  /*12e0*/  LDG.E.64 R24, desc[UR8][R36.64+0x38] ;  /* 0x0000380824187981 */ /* 0x000f62000c1e1b00 */
[----:B0-----:R-:W-:Y:S01]  /*12f0*/  DFMA R10, -R18, R14, R10 ;  /* 0x0000000e120a722b */ /* 0x001fe2000000010a */
[C---:B------:R-:W-:Y:S01]  /*1300*/  LEA R15, R29.reuse, R9, 0x3 ;  /* 0x000000091d0f7211 */ /* 0x040fe200078e18ff */
[----:B---3--:R-:W-:Y:S01]  /*1310*/  DFMA R12, -R16, R12, R26 ;  /* 0x0000000c100c722b */ /* 0x008fe2000000011a */
[----:B------:R-:W-:-:S02]  /*1320*/  IMAD R19, R29, 0x8, R2 ;  /* 0x000000081d137824 */ /* 0x000fc400078e0202 */
[C---:B------:R-:W-:Y:S01]  /*1330*/  IMAD R17, R29.reuse, 0x8, R3 ;  /* 0x000000081d117824 */ /* 0x040fe200078e0203 */
[C---:B------:R-:W-:Y:S01]  /*1340*/  LEA R27, R29.reuse, R0, 0x3 ;  /* 0x000000001d1b7211 */ /* 0x040fe200078e18ff */
[----:B--2---:R0:W-:Y:S04]  /*1350*/  STS.64 [R15], R34 ;  /* 0x000000220f007388 */ /* 0x0041e80000000a00 */
[----:B----4-:R0:W-:Y:S04]  /*1360*/  STS.64 [R17], R32 ;  /* 0x0000002011007388 */ /* 0x0101e80000000a00 */
[----:B-----5:R0:W-:Y:S04]  /*1370*/  STS.64 [R19], R30 ;  /* 0x0000001e13007388 */ /* 0x0201e80000000a00 */
[----:B------:R0:W-:Y:S04]  /*1380*/  STS.64 [R27], R12 ;  /* 0x0000000c1b007388 */ /* 0x0001e80000000a00 */
[----:B------:R0:W-:Y:S04]  /*1390*/  STS.64 [R15+0x8], R20 ;  /* 0x000008140f007388 */ /* 0x0001e80000000a00 */
[----:B------:R0:W-:Y:S04]  /*13a0*/  STS.64 [R17+0x8], R22 ;  /* 0x0000081611007388 */ /* 0x0001e80000000a00 */
[----:B------:R0:W-:Y:S04]  /*13b0*/  STS.64 [R19+0x8], R24 ;  /* 0x0000081813007388 */ /* 0x0001e80000000a00 */
[----:B------:R0:W-:Y:S01]  /*13c0*/  STS.64 [R27+0x8], R10 ;  /* 0x0000080a1b007388 */ /* 0x0001e20000000a00 */
[----:B------:R-:W-:-:S07]  /*13d0*/  VIADD R29, R29, 0x2 ;  /* 0x000000021d1d7836 */ /* 0x000fce0000000000 */
.L_x_104:
[----:B------:R-:W-:Y:S05]  /*13e0*/  @P1 BRA `(.L_x_97) ;  /* 0x0000000c003c1947 */ /* 0x000fea0003800000 */
[----:B0-----:R-:W0:Y:S01]  /*13f0*/  LDC.64 R18, c[0x0][0x390] ;  /* 0x0000e400ff127b82 */ /* 0x001e220000000a00 */
[----:B------:R-:W-:-:S04]  /*1400*/  IMAD.IADD R28, R28, 0x1, R29 ;  /* 0x000000011c1c7824 */ /* 0x000fc800078e021d */
[C---:B------:R-:W-:Y:S01]  /*1410*/  IMAD R11, R28.reuse, 0x5, RZ ;  /* 0x000000051c0b7824 */ /* 0x040fe200078e02ff */
[C---:B------:R-:W-:Y:S02]  /*1420*/  IADD3 R13, PT, PT, R28.reuse, -R7, RZ ;  /* 0x800000071c0d7210 */ /* 0x040fe40007ffe0ff */
        /* <DEDUP_REMOVED lines=21> */
.L_x_101:
[----:B------:R-:W-:-:S04]  /*1580*/  ISETP.GE.AND P0, PT, R7, 0x1, PT ;  /* 0x000000010700780c */ /* 0x000fc80003f06270 */
[----:B------:R-:W-:-:S13]  /*1590*/  ISETP.GE.OR P0, PT, R4, R13, !P0 ;  /* 0x0000000d0400720c */ /* 0x000fda0004706670 */
[----:B------:R-:W-:Y:S05]  /*15a0*/  @P0 BRA `(.L_x_97) ;  /* 0x0000000800cc0947 */ /* 0x000fea0003800000 */
[----:B------:R-:W-:Y:S01]  /*15b0*/  VIADD R8, R7, 0xffffffff ;  /* 0xffffffff07087836 */ /* 0x000fe20000000000 */
[----:B------:R-:W-:-:S04]  /*15c0*/  MOV R37, RZ ;  /* 0x000000ff00257202 */ /* 0x000fc80000000f00 */
[----:B------:R-:W-:Y:S01]  /*15d0*/  ISETP.GE.U32.AND P0, PT, R8, 0x3, PT ;  /* 0x000000030800780c */ /* 0x000fe20003f06070 */
[----:B------:R-:W-:-:S12]  /*15e0*/  IMAD R8, R4, R7, RZ ;  /* 0x0000000704087224 */ /* 0x000fd800078e02ff */
        /* <DEDUP_REMOVED lines=13> */
[-C--:B------:R-:W-:Y:S02]  /*16c0*/  IMAD R30, R4, R7.reuse, R7 ;  /* 0x00000007041e7224 */ /* 0x080fe400078e0207 */
[----:B------:R-:W-:Y:S02]  /*16d0*/  IMAD R33, R8, 0x5, RZ ;  /* 0x0000000508217824 */ /* 0x000fe400078e02ff */
[----:B------:R-:W-:Y:S02]  /*16e0*/  IMAD.MOV.U32 R32, RZ, RZ, R8 ;  /* 0x000000ffff207224 */ /* 0x000fe400078e0008 */
[----:B------:R-:W-:-:S02]  /*16f0*/  IMAD R29, R10, R7, RZ ;  /* 0x000000070a1d7224 */ /* 0x000fc400078e02ff */
[----:B------:R-:W-:Y:S02]  /*1700*/  VIADD R31, R11, 0x10 ;  /* 0x000000100b1f7836 */ /* 0x000fe40000000000 */
[----:B------:R-:W-:Y:S02]  /*1710*/  VIADD R34, R12, 0x10 ;  /* 0x000000100c227836 */ /* 0x000fe40000000000 */
[----:B------:R-:W-:-:S07]  /*1720*/  VIADD R36, R14, 0x10 ;  /* 0x000000100e247836 */ /* 0x000fce0000000000 */
.L_x_106:
[----:B------:R-:W0:Y:S08]  /*1730*/  LDC.64 R10, c[0x0][0x388] ;  /* 0x0000e200ff0a7b82 */ /* 0x000e300000000a00 */
[----:B------:R-:W1:Y:S08]  /*1740*/  LDC.64 R16, c[0x0][0x380] ;  /* 0x0000e000ff107b82 */ /* 0x000e700000000a00 */
[----:B------:R-:W2:Y:S01]  /*1750*/  LDC.64 R14, c[0x0][0x390] ;  /* 0x0000e400ff0e7b82 */ /* 0x000ea20000000a00 */
[----:B0-----:R-:W-:-:S05]  /*1760*/  IMAD.WIDE R10, R33, 0x8, R10 ;  /* 0x00000008210a7825 */ /* 0x001fca00078e020a */
[----:B------:R-:W3:Y:S04]  /*1770*/  LDG.E.64 R12, desc[UR8][R10.64+0x8] ;  /* 0x000008080a0c7981 */ /* 0x000ee8000c1e1b00 */
[----:B------:R-:W4:Y:S04]  /*1780*/  LDG.E.64 R26, desc[UR8][R10.64] ;  /* 0x000000080a1a7981 */ /* 0x000f28000c1e1b00 */
[----:B------:R-:W5:Y:S01]  /*1790*/  LDG.E.64 R22, desc[UR8][R10.64+0x10] ;  /* 0x000010080a167981 */ /* 0x000f62000c1e1b00 */
[----:B--2---:R-:W-:-:S03]  /*17a0*/  IMAD.WIDE R14, R32, 0x8, R14 ;  /* 0x00000008200e7825 */ /* 0x004fc600078e020e */
[----:B------:R-:W2:Y:S04]  /*17b0*/  LDG.E.64 R24, desc[UR8][R10.64+0x18] ;  /* 0x000018080a187981 */ /* 0x000ea8000c1e1b00 */
[----:B------:R-:W2:Y:S04]  /*17c0*/  LDG.E.64 R20, desc[UR8][R14.64] ;  /* 0x000000080e147981 */ /* 0x000ea8000c1e1b00 */
[----:B---3--:R1:W-:Y:S04]  /*17d0*/  STS.64 [R31+-0x10], R12 ;  /* 0xfffff00c1f007388 */ /* 0x0083e80000000a00 */
[----:B----4-:R0:W-:Y:S04]  /*17e0*/  STS.64 [R35+-0x10], R26 ;  /* 0xfffff01a23007388 */ /* 0x0101e80000000a00 */
[----:B-----5:R3:W-:Y:S01]  /*17f0*/  STS.64 [R36+-0x10], R22 ;  /* 0xfffff01624007388 */ /* 0x0207e20000000a00 */
[----:B-1----:R-:W-:-:S03]  /*1800*/  IMAD.WIDE R12, R29, 0x8, R16 ;  /* 0x000000081d0c7825 */ /* 0x002fc600078e0210 */
[----:B0-----:R-:W4:Y:S04]  /*1810*/  LDG.E.64 R26, desc[UR8][R10.64+0x30] ;  /* 0x000030080a1a7981 */ /* 0x001f28000c1e1b00 */
[----:B------:R-:W2:Y:S01]  /*1820*/  LDG.E.64 R18, desc[UR8][R12.64] ;  /* 0x000000080c127981 */ /* 0x000ea2000c1e1b00 */
[----:B------:R-:W-:-:S05]  /*1830*/  IMAD.WIDE R16, R30, 0x8, R16 ;  /* 0x000000081e107825 */ /* 0x000fca00078e0210 */
[----:B---3--:R-:W3:Y:S01]  /*1840*/  LDG.E.64 R22, desc[UR8][R16.64] ;  /* 0x0000000810167981 */ /* 0x008ee2000c1e1b00 */
[----:B--2---:R-:W-:-:S03]  /*1850*/  DFMA R24, -R18, R24, R20 ;  /* 0x000000181218722b */ /* 0x004fc60000000114 */
[----:B------:R-:W3:Y:S04]  /*1860*/  LDG.E.64 R20, desc[UR8][R10.64+0x20] ;  /* 0x000020080a147981 */ /* 0x000ee8000c1e1b00 */
[----:B------:R-:W2:Y:S01]  /*1870*/  LDG.E.64 R18, desc[UR8][R10.64+0x28] ;  /* 0x000028080a127981 */ /* 0x000ea2000c1e1b00 */
[----:B---3--:R-:W-:-:S03]  /*1880*/  DFMA R24, -R22, R20, R24 ;  /* 0x000000141618722b */ /* 0x008fc60000000118 */
[----:B------:R-:W3:Y:S04]  /*1890*/  LDG.E.64 R20, desc[UR8][R10.64+0x38] ;  /* 0x000038080a147981 */ /* 0x000ee8000c1e1b00 */
[----:B------:R-:W5:Y:S04]  /*18a0*/  LDG.E.64 R22, desc[UR8][R10.64+0x40] ;  /* 0x000040080a167981 */ /* 0x000f68000c1e1b00 */
[----:B------:R0:W-:Y:S04]  /*18b0*/  STS.64 [R34+-0x10], R24 ;  /* 0xfffff01822007388 */ /* 0x0001e80000000a00 */
[----:B----4-:R1:W-:Y:S04]  /*18c0*/  STS.64 [R31+-0x8], R26 ;  /* 0xfffff81a1f007388 */ /* 0x0103e80000000a00 */
[----:B--2---:R2:W-:Y:S04]  /*18d0*/  STS.64 [R35+-0x8], R18 ;  /* 0xfffff81223007388 */ /* 0x0045e80000000a00 */
[----:B0-----:R-:W5:Y:S04]  /*18e0*/  LDG.E.64 R24, desc[UR8][R12.64+0x8] ;  /* 0x000008080c187981 */ /* 0x001f68000c1e1b00 */
[----:B-1----:R-:W4:Y:S04]  /*18f0*/  LDG.E.64 R26, desc[UR8][R10.64+0x50] ;  /* 0x000050080a1a7981 */ /* 0x002f28000c1e1b00 */
[----:B--2---:R-:W5:Y:S04]  /*1900*/  LDG.E.64 R18, desc[UR8][R14.64+0x8] ;  /* 0x000008080e127981 */ /* 0x004f68000c1e1b00 */
[----:B---3--:R0:W-:Y:S04]  /*1910*/  STS.64 [R36+-0x8], R20 ;  /* 0xfffff81424007388 */ /* 0x0081e80000000a00 */
[----:B0-----:R-:W2:Y:S01]  /*1920*/  LDG.E.64 R20, desc[UR8][R10.64+0x48] ;  /* 0x000048080a147981 */ /* 0x001ea2000c1e1b00 */
[----:B-----5:R-:W-:-:S03]  /*1930*/  DFMA R18, -R24, R22, R18 ;  /* 0x000000161812722b */ /* 0x020fc60000000112 */
[----:B------:R-:W2:Y:S04]  /*1940*/  LDG.E.64 R22, desc[UR8][R16.64+0x8] ;  /* 0x0000080810167981 */ /* 0x000ea8000c1e1b00 */
[----:B------:R-:W3:Y:S01]  /*1950*/  LDG.E.64 R24, desc[UR8][R10.64+0x58] ;  /* 0x000058080a187981 */ /* 0x000ee2000c1e1b00 */
[----:B--2---:R-:W-:-:S03]  /*1960*/  DFMA R22, -R22, R20, R18 ;  /* 0x000000141616722b */ /* 0x004fc60000000112 */
[----:B------:R-:W2:Y:S04]  /*1970*/  LDG.E.64 R18, desc[UR8][R10.64+0x60] ;  /* 0x000060080a127981 */ /* 0x000ea8000c1e1b00 */
[----:B------:R-:W5:Y:S04]  /*1980*/  LDG.E.64 R20, desc[UR8][R10.64+0x68] ;  /* 0x000068080a147981 */ /* 0x000f68000c1e1b00 */
[----:B------:R0:W-:Y:S04]  /*1990*/  STS.64 [R34+-0x8], R22 ;  /* 0xfffff81622007388 */ /* 0x0001e80000000a00 */
[----:B---3--:R1:W-:Y:S04]  /*19a0*/  STS.64 [R31], R24 ;  /* 0x000000181f007388 */ /* 0x0083e80000000a00 */
[----:B0-----:R-:W5:Y:S04]  /*19b0*/  LDG.E.64 R22, desc[UR8][R12.64+0x10] ;  /* 0x000010080c167981 */ /* 0x001f68000c1e1b00 */
[----:B-1----:R-:W5:Y:S04]  /*19c0*/  LDG.E.64 R24, desc[UR8][R14.64+0x10] ;  /* 0x000010080e187981 */ /* 0x002f68000c1e1b00 */
[----:B----4-:R0:W-:Y:S04]  /*19d0*/  STS.64 [R35], R26 ;  /* 0x0000001a23007388 */ /* 0x0101e80000000a00 */
[----:B------:R-:W3:Y:S04]  /*19e0*/  LDG.E.64 R14, desc[UR8][R14.64+0x18] ;  /* 0x000018080e0e7981 */ /* 0x000ee8000c1e1b00 */
[----:B0-----:R-:W4:Y:S04]  /*19f0*/  LDG.E.64 R26, desc[UR8][R16.64+0x10] ;  /* 0x00001008101a7981 */ /* 0x001f28000c1e1b00 */
[----:B--2---:R0:W-:Y:S04]  /*1a00*/  STS.64 [R36], R18 ;  /* 0x0000001224007388 */ /* 0x0041e80000000a00 */
[----:B0-----:R-:W4:Y:S01]  /*1a10*/  LDG.E.64 R18, desc[UR8][R10.64+0x70] ;  /* 0x000070080a127981 */ /* 0x001f22000c1e1b00 */
[----:B-----5:R-:W-:-:S03]  /*1a20*/  DFMA R20, -R22, R20, R24 ;  /* 0x000000141614722b */ /* 0x020fc60000000118 */
[----:B------:R-:W3:Y:S04]  /*1a30*/  LDG.E.64 R22, desc[UR8][R12.64+0x18] ;  /* 0x000018080c167981 */ /* 0x000ee8000c1e1b00 */
[----:B------:R-:W3:Y:S04]  /*1a40*/  LDG.E.64 R24, desc[UR8][R10.64+0x90] ;  /* 0x000090080a187981 */ /* 0x000ee8000c1e1b00 */
[----:B------:R-:W2:Y:S01]  /*1a50*/  LDG.E.64 R12, desc[UR8][R10.64+0x80] ;  /* 0x000080080a0c7981 */ /* 0x000ea2000c1e1b00 */
[----:B----4-:R-:W-:-:S03]  /*1a60*/  DFMA R20, -R26, R18, R20 ;  /* 0x000000121a14722b */ /* 0x010fc60000000114 */
[----:B------:R-:W4:Y:S04]  /*1a70*/  LDG.E.64 R26, desc[UR8][R16.64+0x18] ;  /* 0x00001808101a7981 */ /* 0x000f28000c1e1b00 */
[----:B------:R-:W5:Y:S01]  /*1a80*/  LDG.E.64 R18, desc[UR8][R10.64+0x78] ;  /* 0x000078080a127981 */ /* 0x000f62000c1e1b00 */
[----:B---3--:R-:W-:-:S03]  /*1a90*/  DFMA R24, -R22, R24, R14 ;  /* 0x000000181618722b */ /* 0x008fc6000000010e */
[----:B------:R-:W4:Y:S04]  /*1aa0*/  LDG.E.64 R22, desc[UR8][R10.64+0x98] ;  /* 0x000098080a167981 */ /* 0x000f28000c1e1b00 */
[----:B------:R-:W3:Y:S01]  /*1ab0*/  LDG.E.64 R14, desc[UR8][R10.64+0x88] ;  /* 0x000088080a0e7981 */ /* 0x000ee2000c1e1b00 */
[----:B------:R-:W-:-:S05]  /*1ac0*/  VIADD R37, R37, 0x4 ;  /* 0x0000000425257836 */ /* 0x000fca0000000000 */
[----:B------:R-:W-:Y:S01]  /*1ad0*/  ISETP.NE.AND P0, PT, R37, RZ, PT ;  /* 0x000000ff2500720c */ /* 0x000fe20003f05270 */
[----:B------:R-:W-:Y:S04]  /*1ae0*/  STS.64 [R34], R20 ;  /* 0x0000001422007388 */ /* 0x000fe80000000a00 */
[----:B--2---:R0:W-:Y:S01]  /*1af0*/  STS.64 [R31+0x8], R12 ;  /* 0x0000080c1f007388 */ /* 0x0041e20000000a00 */
[----:B------:R-:W-:Y:S01]  /*1b00*/  IADD3 R33, PT, PT, R33, 0x14, RZ ;  /* 0x0000001421217810 */ /* 0x000fe20007ffe0ff */
[----:B------:R-:W-:Y:S01]  /*1b10*/  VIADD R30, R30, 0x4 ;  /* 0x000000041e1e7836 */ /* 0x000fe20000000000 */
[----:B------:R-:W-:Y:S01]  /*1b20*/  IADD3 R32, PT, PT, R32, 0x4, RZ ;  /* 0x0000000420207810 */ /* 0x000fe20007ffe0ff */
[----:B------:R-:W-:Y:S02]  /*1b30*/  VIADD R29, R29, 0x4 ;  /* 0x000000041d1d7836 */ /* 0x000fe40000000000 */
[----:B0-----:R-:W-:Y:S01]  /*1b40*/  VIADD R31, R31, 0x20 ;  /* 0x000000201f1f7836 */ /* 0x001fe20000000000 */
[----:B-----5:R0:W-:Y:S01]  /*1b50*/  STS.64 [R35+0x8], R18 ;  /* 0x0000081223007388 */ /* 0x0201e20000000a00 */
[----:B----4-:R-:W-:Y:S01]  /*1b60*/  DFMA R22, -R26, R22, R24 ;  /* 0x000000161a16722b */ /* 0x010fe20000000118 */
[----:B0-----:R-:W-:-:S02]  /*1b70*/  VIADD R35, R35, 0x20 ;  /* 0x0000002023237836 */ /* 0x001fc40000000000 */
[----:B---3--:R0:W-:Y:S04]  /*1b80*/  STS.64 [R36+0x8], R14 ;  /* 0x0000080e24007388 */ /* 0x0081e80000000a00 */
[----:B------:R1:W-:Y:S01]  /*1b90*/  STS.64 [R34+0x8], R22 ;  /* 0x0000081622007388 */ /* 0x0003e20000000a00 */
[----:B0-----:R-:W-:Y:S01]  /*1ba0*/  IADD3 R36, PT, PT, R36, 0x20, RZ ;  /* 0x0000002024247810 */ /* 0x001fe20007ffe0ff */
[----:B-1----:R-:W-:Y:S01]  /*1bb0*/  VIADD R34, R34, 0x20 ;  /* 0x0000002022227836 */ /* 0x002fe20000000000 */
[----:B------:R-:W-:Y:S06]  /*1bc0*/  @P0 BRA `(.L_x_106) ;  /* 0xfffffff800d80947 */ /* 0x000fec000383ffff */
[----:B------:R-:W-:-:S07]  /*1bd0*/  IMAD.MOV.U32 R37, RZ, RZ, R28 ;  /* 0x000000ffff257224 */ /* 0x000fce00078e001c */
.L_x_105:
[----:B------:R-:W-:-:S13]  /*1be0*/  LOP3.LUT P0, R10, R7, 0x3, RZ, 0xc0, !PT ;  /* 0x00000003070a7812 */ /* 0x000fda000780c0ff */
[----:B------:R-:W-:Y:S05]  /*1bf0*/  @!P0 BRA `(.L_x_97) ;  /* 0x0000000400388947 */ /* 0x000fea0003800000 */
[----:B------:R-:W-:Y:S02]  /*1c00*/  ISETP.NE.AND P0, PT, R10, 0x1, PT ;  /* 0x000000010a00780c */ /* 0x000fe40003f05270 */
[----:B------:R-:W-:-:S04]  /*1c10*/  LOP3.LUT R11, R7, 0x1, RZ, 0xc0, !PT ;  /* 0x00000001070b7812 */ /* 0x000fc800078ec0ff */
[----:B------:R-:W-:-:S07]  /*1c20*/  ISETP.NE.U32.AND P1, PT, R11, 0x1, PT ;  /* 0x000000010b00780c */ /* 0x000fce0003f25070 */
[----:B------:R-:W-:Y:S06]  /*1c30*/  @!P0 BRA `(.L_x_107) ;  /* 0x0000000000b08947 */ /* 0x000fec0003800000 */
[----:B------:R-:W0:Y:S01]  /*1c40*/  LDC.64 R24, c[0x0][0x390] ;  /* 0x0000e400ff187b82 */ /* 0x000e220000000a00 */
[----:B------:R-:W-:-:S05]  /*1c50*/  IADD3 R12, PT, PT, R8, R37, RZ ;  /* 0x00000025080c7210 */ /* 0x000fca0007ffe0ff */
[C-C-:B------:R-:W-:Y:S02]  /*1c60*/  IMAD.IADD R27, R12.reuse, 0x1, -R7.reuse ;  /* 0x000000010c1b7824 */ /* 0x140fe400078e0a07 */
[----:B------:R-:W1:Y:S01]  /*1c70*/  LDC.64 R10, c[0x0][0x380] ;  /* 0x0000e000ff0a7b82 */ /* 0x000e620000000a00 */
[C---:B------:R-:W-:Y:S02]  /*1c80*/  IMAD R13, R12.reuse, 0x5, RZ ;  /* 0x000000050c0d7824 */ /* 0x040fe400078e02ff */
[----:B------:R-:W-:-:S05]  /*1c90*/  IMAD.IADD R15, R12, 0x1, R7 ;  /* 0x000000010c0f7824 */ /* 0x000fca00078e0207 */
[----:B------:R-:W2:Y:S01]  /*1ca0*/  LDC.64 R32, c[0x0][0x388] ;  /* 0x0000e200ff207b82 */ /* 0x000ea20000000a00 */
[----:B0-----:R-:W-:-:S05]  /*1cb0*/  IMAD.WIDE R24, R12, 0x8, R24 ;  /* 0x000000080c187825 */ /* 0x001fca00078e0218 */
[----:B------:R-:W3:Y:S01]  /*1cc0*/  LDG.E.64 R16, desc[UR8][R24.64] ;  /* 0x0000000818107981 */ /* 0x000ee2000c1e1b00 */
[----:B-1----:R-:W-:-:S04]  /*1cd0*/  IMAD.WIDE R26, R27, 0x8, R10 ;  /* 0x000000081b1a7825 */ /* 0x002fc800078e020a */
[----:B--2---:R-:W-:Y:S01]  /*1ce0*/  IMAD.WIDE R32, R13, 0x8, R32 ;  /* 0x000000080d207825 */ /* 0x004fe200078e0220 */
[----:B------:R-:W2:Y:S04]  /*1cf0*/  LDG.E.64 R20, desc[UR8][R26.64+0x8] ;  /* 0x000008081a147981 */ /* 0x000ea8000c1e1b00 */
[----:B------:R-:W3:Y:S01]  /*1d00*/  LDG.E.64 R12, desc[UR8][R26.64] ;  /* 0x000000081a0c7981 */ /* 0x000ee2000c1e1b00 */
[----:B------:R-:W-:-:S03]  /*1d10*/  IMAD.WIDE R10, R15, 0x8, R10 ;  /* 0x000000080f0a7825 */ /* 0x000fc600078e020a */
[----:B------:R-:W3:Y:S04]  /*1d20*/  LDG.E.64 R22, desc[UR8][R32.64+0x18] ;  /* 0x0000180820167981 */ /* 0x000ee8000c1e1b00 */
[----:B------:R-:W4:Y:S04]  /*1d30*/  LDG.E.64 R14, desc[UR8][R10.64] ;  /* 0x000000080a0e7981 */ /* 0x000f28000c1e1b00 */
[----:B------:R-:W4:Y:S04]  /*1d40*/  LDG.E.64 R18, desc[UR8][R32.64+0x20] ;  /* 0x0000200820127981 */ /* 0x000f28000c1e1b00 */
[----:B------:R-:W5:Y:S04]  /*1d50*/  LDG.E.64 R34, desc[UR8][R32.64+0x8] ;  /* 0x0000080820227981 */ /* 0x000f68000c1e1b00 */
[----:B------:R-:W2:Y:S04]  /*1d60*/  LDG.E.64 R10, desc[UR8][R10.64+0x8] ;  /* 0x000008080a0a7981 */ /* 0x000ea8000c1e1b00 */
[----:B------:R-:W2:Y:S04]  /*1d70*/  LDG.E.64 R30, desc[UR8][R32.64] ;  /* 0x00000008201e7981 */ /* 0x000ea8000c1e1b00 */
[----:B------:R-:W2:Y:S04]  /*1d80*/  LDG.E.64 R28, desc[UR8][R32.64+0x10] ;  /* 0x00001008201c7981 */ /* 0x000ea8000c1e1b00 */
[----:B------:R-:W2:Y:S01]  /*1d90*/  LDG.E.64 R26, desc[UR8][R32.64+0x38] ;  /* 0x00003808201a7981 */ /* 0x000ea2000c1e1b00 */
[----:B---3--:R-:W-:-:S03]  /*1da0*/  DFMA R22, -R12, R22, R16 ;  /* 0x000000160c16722b */ /* 0x008fc60000000110 */
[----:B------:R-:W2:Y:S04]  /*1db0*/  LDG.E.64 R12, desc[UR8][R24.64+0x8] ;  /* 0x00000808180c7981 */ /* 0x000ea8000c1e1b00 */
[----:B------:R-:W2:Y:S01]  /*1dc0*/  LDG.E.64 R16, desc[UR8][R32.64+0x40] ;  /* 0x0000400820107981 */ /* 0x000ea2000c1e1b00 */
[----:B----4-:R-:W-:-:S03]  /*1dd0*/  DFMA R18, -R14, R18, R22 ;  /* 0x000000120e12722b */ /* 0x010fc60000000116 */
[----:B------:R-:W3:Y:S04]  /*1de0*/  LDG.E.64 R14, desc[UR8][R32.64+0x48] ;  /* 0x00004808200e7981 */ /* 0x000ee8000c1e1b00 */
[----:B------:R-:W4:Y:S04]  /*1df0*/  LDG.E.64 R22, desc[UR8][R32.64+0x30] ;  /* 0x0000300820167981 */ /* 0x000f28000c1e1b00 */
[----:B------:R-:W4:Y:S01]  /*1e00*/  LDG.E.64 R24, desc[UR8][R32.64+0x28] ;  /* 0x0000280820187981 */ /* 0x000f22000c1e1b00 */
[----:B------:R-:W-:-:S05]  /*1e10*/  LEA R36, R37, R9, 0x3 ;  /* 0x0000000925247211 */ /* 0x000fca00078e18ff */
[----:B-----5:R0:W-:Y:S01]  /*1e20*/  STS.64 [R36], R34 ;  /* 0x0000002224007388 */ /* 0x0201e20000000a00 */
[----:B--2---:R-:W-:Y:S01]  /*1e30*/  DFMA R12, -R20, R16, R12 ;  /* 0x00000010140c722b */ /* 0x004fe2000000010c */
[C---:B------:R-:W-:Y:S01]  /*1e40*/  IMAD R17, R37.reuse, 0x8, R3 ;  /* 0x0000000825117824 */ /* 0x040fe200078e0203 */
[C---:B------:R-:W-:Y:S01]  /*1e50*/  LEA R16, R37.reuse, R0, 0x3 ;  /* 0x0000000025107211 */ /* 0x040fe200078e18ff */
[----:B------:R-:W-:-:S03]  /*1e60*/  IMAD R21, R37, 0x8, R2 ;  /* 0x0000000825157824 */ /* 0x000fc600078e0202 */
[----:B------:R0:W-:Y:S02]  /*1e70*/  STS.64 [R17], R30 ;  /* 0x0000001e11007388 */ /* 0x0001e40000000a00 */
[----:B---3--:R-:W-:Y:S02]  /*1e80*/  DFMA R10, -R10, R14, R12 ;  /* 0x0000000e0a0a722b */ /* 0x008fe4000000010c */
[----:B------:R0:W-:Y:S04]  /*1e90*/  STS.64 [R21], R28 ;  /* 0x0000001c15007388 */ /* 0x0001e80000000a00 */
[----:B------:R0:W-:Y:S04]  /*1ea0*/  STS.64 [R16], R18 ;  /* 0x0000001210007388 */ /* 0x0001e80000000a00 */
[----:B----4-:R0:W-:Y:S04]  /*1eb0*/  STS.64 [R36+0x8], R22 ;  /* 0x0000081624007388 */ /* 0x0101e80000000a00 */
[----:B------:R0:W-:Y:S04]  /*1ec0*/  STS.64 [R17+0x8], R24 ;  /* 0x0000081811007388 */ /* 0x0001e80000000a00 */
[----:B------:R0:W-:Y:S04]  /*1ed0*/  STS.64 [R21+0x8], R26 ;  /* 0x0000081a15007388 */ /* 0x0001e80000000a00 */
[----:B------:R0:W-:Y:S01]  /*1ee0*/  STS.64 [R16+0x8], R10 ;  /* 0x0000080a10007388 */ /* 0x0001e20000000a00 */
[----:B------:R-:W-:-:S07]  /*1ef0*/  VIADD R37, R37, 0x2 ;  /* 0x0000000225257836 */ /* 0x000fce0000000000 */
.L_x_107:
[----:B------:R-:W-:Y:S05]  /*1f00*/  @P1 BRA `(.L_x_97) ;  /* 0x0000000000741947 */ /* 0x000fea0003800000 */
[----:B0-----:R-:W0:Y:S01]  /*1f10*/  LDC.64 R10, c[0x0][0x390] ;  /* 0x0000e400ff0a7b82 */ /* 0x001e220000000a00 */
[----:B------:R-:W-:-:S04]  /*1f20*/  IMAD.IADD R8, R8, 0x1, R37 ;  /* 0x0000000108087824 */ /* 0x000fc800078e0225 */
[C---:B------:R-:W-:Y:S01]  /*1f30*/  IMAD R15, R8.reuse, 0x5, RZ ;  /* 0x00000005080f7824 */ /* 0x040fe200078e02ff */
[C---:B------:R-:W-:Y:S01]  /*1f40*/  IADD3 R13, PT, PT, R8.reuse, -R7, RZ ;  /* 0x80000007080d7210 */ /* 0x040fe20007ffe0ff */
[C---:B------:R-:W-:Y:S01]  /*1f50*/  IMAD.IADD R23, R8.reuse, 0x1, R7 ;  /* 0x0000000108177824 */ /* 0x040fe200078e0207 */
[----:B------:R-:W1:Y:S08]  /*1f60*/  LDC.64 R18, c[0x0][0x380] ;  /* 0x0000e000ff127b82 */ /* 0x000e700000000a00 */
[----:B------:R-:W2:Y:S01]  /*1f70*/  LDC.64 R16, c[0x0][0x388] ;  /* 0x0000e200ff107b82 */ /* 0x000ea20000000a00 */
[----:B0-----:R-:W-:-:S06]  /*1f80*/  IMAD.WIDE R10, R8, 0x8, R10 ;  /* 0x00000008080a7825 */ /* 0x001fcc00078e020a */
[----:B------:R-:W3:Y:S01]  /*1f90*/  LDG.E.64 R10, desc[UR8][R10.64] ;  /* 0x000000080a0a7981 */ /* 0x000ee2000c1e1b00 */
[----:B-1----:R-:W-:-:S04]  /*1fa0*/  IMAD.WIDE R12, R13, 0x8, R18 ;  /* 0x000000080d0c7825 */ /* 0x002fc800078e0212 */
[----:B------:R-:W-:Y:S02]  /*1fb0*/  IMAD.WIDE R22, R23, 0x8, R18 ;  /* 0x0000000817167825 */ /* 0x000fe400078e0212 */
[----:B------:R-:W3:Y:S02]  /*1fc0*/  LDG.E.64 R12, desc[UR8][R12.64] ;  /* 0x000000080c0c7981 */ /* 0x000ee4000c1e1b00 */
[----:B--2---:R-:W-:Y:S02]  /*1fd0*/  IMAD.WIDE R16, R15, 0x8, R16 ;  /* 0x000000080f107825 */ /* 0x004fe400078e0210 */
[----:B------:R-:W2:Y:S04]  /*1fe0*/  LDG.E.64 R22, desc[UR8][R22.64] ;  /* 0x0000000816167981 */ /* 0x000ea8000c1e1b00 */
[----:B------:R-:W3:Y:S04]  /*1ff0*/  LDG.E.64 R14, desc[UR8][R16.64+0x18] ;  /* 0x00001808100e7981 */ /* 0x000ee8000c1e1b00 */
[----:B------:R-:W2:Y:S04]  /*2000*/  LDG.E.64 R24, desc[UR8][R16.64+0x20] ;  /* 0x0000200810187981 */ /* 0x000ea8000c1e1b00 */
[----:B------:R-:W4:Y:S04]  /*2010*/  LDG.E.64 R20, desc[UR8][R16.64+0x8] ;  /* 0x0000080810147981 */ /* 0x000f28000c1e1b00 */
[----:B------:R-:W5:Y:S04]  /*2020*/  LDG.E.64 R18, desc[UR8][R16.64] ;  /* 0x0000000810127981 */ /* 0x000f68000c1e1b00 */
[----:B------:R-:W5:Y:S01]  /*2030*/  LDG.E.64 R26, desc[UR8][R16.64+0x10] ;  /* 0x00001008101a7981 */ /* 0x000f62000c1e1b00 */
[----:B---3--:R-:W-:Y:S01]  /*2040*/  DFMA R14, -R12, R14, R10 ;  /* 0x0000000e0c0e722b */ /* 0x008fe2000000010a */
[C---:B------:R-:W-:Y:S01]  /*2050*/  IMAD R11, R37.reuse, 0x8, R9 ;  /* 0x00000008250b7824 */ /* 0x040fe200078e0209 */
[----:B------:R-:W-:-:S06]  /*2060*/  LEA R13, R37, R3, 0x3 ;  /* 0x00000003250d7211 */ /* 0x000fcc00078e18ff */
[----:B--2---:R-:W-:Y:S01]  /*2070*/  DFMA R14, -R22, R24, R14 ;  /* 0x00000018160e722b */ /* 0x004fe2000000010e */
[C---:B------:R-:W-:Y:S02]  /*2080*/  IMAD R25, R37.reuse, 0x8, R2 ;  /* 0x0000000825197824 */ /* 0x040fe400078e0202 */
[----:B------:R-:W-:Y:S01]  /*2090*/  IMAD R37, R37, 0x8, R0 ;  /* 0x0000000825257824 */ /* 0x000fe200078e0200 */
[----:B----4-:R2:W-:Y:S04]  /*20a0*/  STS.64 [R11], R20 ;  /* 0x000000140b007388 */ /* 0x0105e80000000a00 */
[----:B-----5:R2:W-:Y:S04]  /*20b0*/  STS.64 [R13], R18 ;  /* 0x000000120d007388 */ /* 0x0205e80000000a00 */
[----:B------:R2:W-:Y:S04]  /*20c0*/  STS.64 [R25], R26 ;  /* 0x0000001a19007388 */ /* 0x0005e80000000a00 */
[----:B------:R2:W-:Y:S02]  /*20d0*/  STS.64 [R37], R14 ;  /* 0x0000000e25007388 */ /* 0x0005e40000000a00 */
.L_x_97:
[----:B------:R-:W-:Y:S05]  /*20e0*/  BSYNC.RECONVERGENT B0 ;  /* 0x0000000000007941 */ /* 0x000fea0003800200 */
.L_x_95:
[----:B------:R-:W4:Y:S01]  /*20f0*/  LDCU UR4, c[0x0][0x39c] ;  /* 0x00007380ff0477ac */ /* 0x000f220008000800 */
[----:B------:R-:W-:Y:S01]  /*2100*/  BAR.SYNC.DEFER_BLOCKING 0x0 ;  /* 0x0000000000007b1d */ /* 0x000fe20000010000 */
[----:B----4-:R-:W-:-:S13]  /*2110*/  ISETP.GE.AND P0, PT, R4, UR4, PT ;  /* 0x0000000404007c0c */ /* 0x010fda000bf06270 */
[----:B------:R-:W-:Y:S05]  /*2120*/  @P0 EXIT ;  /* 0x000000000000094d */ /* 0x000fea0003800000 */
[----:B------:R-:W-:-:S13]  /*2130*/  ISETP.GE.AND P0, PT, R7, 0x2, PT ;  /* 0x000000020700780c */ /* 0x000fda0003f06270 */
[----:B------:R-:W-:Y:S05]  /*2140*/  @!P0 BRA `(.L_x_108) ;  /* 0x0000001c00448947 */ /* 0x000fea0003800000 */
[C---:B0-----:R-:W-:Y:S01]  /*2150*/  IADD3 R8, PT, PT, R7.reuse, -0x2, RZ ;  /* 0xfffffffe07087810 */ /* 0x041fe20007ffe0ff */
[----:B-1----:R-:W-:Y:S02]  /*2160*/  VIADD R10, R7, 0xffffffff ;  /* 0xffffffff070a7836 */ /* 0x002fe40000000000 */
[----:B---3--:R-:W-:Y:S01]  /*2170*/  IMAD.MOV.U32 R12, RZ, RZ, 0x1 ;  /* 0x00000001ff0c7424 */ /* 0x008fe200078e00ff */
        /* <DEDUP_REMOVED lines=10> */
[-CC-:B------:R-:W-:Y:S01]  /*2220*/  IMAD R25, R12, R7.reuse, R6.reuse ;  /* 0x000000070c197224 */ /* 0x180fe200078e0206 */
[----:B------:R-:W-:Y:S01]  /*2230*/  MOV R12, RZ ;  /* 0x000000ff000c7202 */ /* 0x000fe20000000f00 */
[-CC-:B------:R-:W-:Y:S02]  /*2240*/  IMAD R14, R14, R7.reuse, R6.reuse ;  /* 0x000000070e0e7224 */ /* 0x180fe400078e0206 */
[----:B------:R-:W-:Y:S01]  /*2250*/  IMAD R15, R15, R7, R6 ;  /* 0x000000070f0f7224 */ /* 0x000fe200078e0206 */
[----:B------:R-:W-:Y:S01]  /*2260*/  IADD3 R25, PT, PT, R25, 0x20, RZ ;  /* 0x0000002019197810 */ /* 0x000fe20007ffe0ff */
[----:B------:R-:W-:-:S02]  /*2270*/  IMAD.MOV R13, RZ, RZ, -R13 ;  /* 0x000000ffff0d7224 */ /* 0x000fc400078e0a0d */
[----:B------:R-:W-:Y:S02]  /*2280*/  VIADD R24, R8, 0x20 ;  /* 0x0000002008187836 */ /* 0x000fe40000000000 */
[----:B------:R-:W-:Y:S02]  /*2290*/  VIADD R26, R14, 0x20 ;  /* 0x000000200e1a7836 */ /* 0x000fe40000000000 */
[----:B0-----:R-:W-:-:S07]  /*22a0*/  VIADD R27, R15, 0x20 ;  /* 0x000000200f1b7836 */ /* 0x001fce0000000000 */
.L_x_126:
[----:B------:R-:W0:Y:S01]  /*22b0*/  LDS.64 R18, [R26+-0x20] ;  /* 0xffffe0001a127984 */ /* 0x000e220000000a00 */
[----:B------:R-:W-:Y:S01]  /*22c0*/  HFMA2 R14, -RZ, RZ, 0, 5.9604644775390625e-08 ;  /* 0x00000001ff0e7431 */ /* 0x000fe200000001ff */
        /* <DEDUP_REMOVED lines=16> */
[----:B-1----:R-:W-:Y:S05]  /*23d0*/  CALL.REL.NOINC `($__internal_1_$__cuda_sm20_div_rn_f64_full) ;  /* 0x0000003800ec7944 */ /* 0x002fea0003c00000 */
.L_x_111:
[----:B------:R-:W-:Y:S05]  /*23e0*/  BSYNC.RECONVERGENT B1 ;  /* 0x0000000000017941 */ /* 0x000fea0003800200 */
.L_x_110:
        /* <DEDUP_REMOVED lines=25> */
[----:B------:R-:W-:Y:S05]  /*2580*/  CALL.REL.NOINC `($__internal_1_$__cuda_sm20_div_rn_f64_full) ;  /* 0x0000003800807944 */ /* 0x000fea0003c00000 */
.L_x_113:
[----:B------:R-:W-:Y:S05]  /*2590*/  BSYNC.RECONVERGENT B1 ;  /* 0x0000000000017941 */ /* 0x000fea0003800200 */
.L_x_112:
        /* <DEDUP_REMOVED lines=26> */
.L_x_115:
[----:B------:R-:W-:Y:S05]  /*2740*/  BSYNC.RECONVERGENT B1 ;  /* 0x0000000000017941 */ /* 0x000fea0003800200 */
.L_x_114:
        /* <DEDUP_REMOVED lines=26> */
.L_x_117:
[----:B------:R-:W-:Y:S05]  /*28f0*/  BSYNC.RECONVERGENT B1 ;  /* 0x0000000000017941 */ /* 0x000fea0003800200 */
.L_x_116:
        /* <DEDUP_REMOVED lines=26> */
.L_x_119:
[----:B------:R-:W-:Y:S05]  /*2aa0*/  BSYNC.RECONVERGENT B1 ;  /* 0x0000000000017941 */ /* 0x000fea0003800200 */
.L_x_118:
[----:B------:R-:W-:Y:S01]  /*2ab0*/  LDS.64 R6, [R26+0x8] ;  /* 0x000008001a067984 */ /* 0x000fe20000000a00 */
[----:B------:R-:W-:Y:S03]  /*2ac0*/  BSSY.RECONVERGENT B1, `(.L_x_120) ;  /* 0x0000019000017945 */ /* 0x000fe60003800200 */
[----:B------:R-:W0:Y:S02]  /*2ad0*/  LDS.64 R14, [R27] ;  /* 0x000000001b0e7984 */ /* 0x000e240000000a00 */
        /* <DEDUP_REMOVED lines=23> */
.L_x_121:
[----:B------:R-:W-:Y:S05]  /*2c50*/  BSYNC.RECONVERGENT B1 ;  /* 0x0000000000017941 */ /* 0x000fea0003800200 */
.L_x_120:
[----:B------:R-:W-:Y:S01]  /*2c60*/  LDS.64 R6, [R26+0x10] ;  /* 0x000010001a067984 */ /* 0x000fe20000000a00 */
[----:B------:R-:W-:Y:S03]  /*2c70*/  BSSY.RECONVERGENT B1, `(.L_x_122) ;  /* 0x0000019000017945 */ /* 0x000fe60003800200 */
[----:B------:R-:W0:Y:S02]  /*2c80*/  LDS.64 R14, [R27+0x8] ;  /* 0x000008001b0e7984 */ /* 0x000e240000000a00 */
        /* <DEDUP_REMOVED lines=23> */
.L_x_123:
[----:B------:R-:W-:Y:S05]  /*2e00*/  BSYNC.RECONVERGENT B1 ;  /* 0x0000000000017941 */ /* 0x000fea0003800200 */
.L_x_122:
        /* <DEDUP_REMOVED lines=26> */
.L_x_125:
[----:B------:R-:W-:Y:S05]  /*2fb0*/  BSYNC.RECONVERGENT B1 ;  /* 0x0000000000017941 */ /* 0x000fea0003800200 */
.L_x_124:
[----:B------:R-:W-:Y:S01]  /*2fc0*/  LDS.64 R6, [R26+0x20] ;  /* 0x000020001a067984 */ /* 0x000fe20000000a00 */
[----:B------:R-:W-:Y:S01]  /*2fd0*/  VIADD R13, R13, 0x8 ;  /* 0x000000080d0d7836 */ /* 0x000fe20000000000 */
[----:B------:R-:W-:Y:S01]  /*2fe0*/  IADD3 R24, PT, PT, R24, 0x40, RZ ;  /* 0x0000004018187810 */ /* 0x000fe20007ffe0ff */
[----:B------:R-:W-:Y:S01]  /*2ff0*/  VIADD R12, R12, 0x8 ;  /* 0x000000080c0c7836 */ /* 0x000fe20000000000 */
[----:B------:R0:W1:Y:S02]  /*3000*/  LDS.64 R14, [R27+0x18] ;  /* 0x000018001b0e7984 */ /* 0x0000640000000a00 */
[----:B------:R-:W-:Y:S01]  /*3010*/  ISETP.NE.AND P0, PT, R13, RZ, PT ;  /* 0x000000ff0d00720c */ /* 0x000fe20003f05270 */
[----:B0-----:R-:W-:Y:S01]  /*3020*/  VIADD R27, R27, 0x40 ;  /* 0x000000401b1b7836 */ /* 0x001fe20000000000 */
[----:B-1----:R-:W-:-:S07]  /*3030*/  DFMA R6, R14, -R30, R6 ;  /* 0x8000001e0e06722b */ /* 0x002fce0000000006 */
[----:B------:R0:W-:Y:S04]  /*3040*/  STS.64 [R26+0x20], R6 ;  /* 0x000020061a007388 */ /* 0x0001e80000000a00 */
[----:B------:R-:W1:Y:S01]  /*3050*/  LDS.64 R14, [R25+0x20] ;  /* 0x00002000190e7984 */ /* 0x000e620000000a00 */
[----:B0-----:R-:W-:Y:S01]  /*3060*/  IADD3 R26, PT, PT, R26, 0x40, RZ ;  /* 0x000000401a1a7810 */ /* 0x001fe20007ffe0ff */
[----:B-1----:R-:W-:-:S07]  /*3070*/  DFMA R32, R32, -R30, R14 ;  /* 0x8000001e2020722b */ /* 0x002fce000000000e */
[----:B------:R0:W-:Y:S02]  /*3080*/  STS.64 [R25+0x20], R32 ;  /* 0x0000202019007388 */ /* 0x0001e40000000a00 */
[----:B0-----:R-:W-:Y:S01]  /*3090*/  VIADD R25, R25, 0x40 ;  /* 0x0000004019197836 */ /* 0x001fe20000000000 */
[----:B------:R-:W-:Y:S06]  /*30a0*/  @P0 BRA `(.L_x_126) ;  /* 0xfffffff000800947 */ /* 0x000fec000383ffff */
[----:B------:R-:W-:-:S07]  /*30b0*/  VIADD R12, R12, 0x1 ;  /* 0x000000010c0c7836 */ /* 0x000fce0000000000 */
.L_x_109:
[----:B------:R-:W-:-:S13]  /*30c0*/  ISETP.NE.AND P0, PT, R11, RZ, PT ;  /* 0x000000ff0b00720c */ /* 0x000fda0003f05270 */
[----:B------:R-:W-:Y:S05]  /*30d0*/  @!P0 BRA `(.L_x_108) ;  /* 0x0000000c00608947 */ /* 0x000fea0003800000 */
[----:B------:R-:W-:Y:S02]  /*30e0*/  ISETP.GE.U32.AND P0, PT, R11, 0x4, PT ;  /* 0x000000040b00780c */ /* 0x000fe40003f06070 */
[----:B------:R-:W-:-:S11]  /*30f0*/  LOP3.LUT R26, R10, 0x3, RZ, 0xc0, !PT ;  /* 0x000000030a1a7812 */ /* 0x000fd600078ec0ff */
[----:B------:R-:W-:Y:S05]  /*3100*/  @!P0 BRA `(.L_x_127) ;  /* 0x0000000400c88947 */ /* 0x000fea0003800000 */
[C---:B------:R-:W-:Y:S01]  /*3110*/  LEA R24, R12.reuse, R3, 0x3 ;  /* 0x000000030c187211 */ /* 0x040fe200078e18ff */
[----:B------:R-:W-:Y:S01]  /*3120*/  IMAD.MOV.U32 R6, RZ, RZ, 0x1 ;  /* 0x00000001ff067424 */ /* 0x000fe200078e00ff */
[----:B------:R-:W-:Y:S01]  /*3130*/  BSSY.RECONVERGENT B1, `(.L_x_128) ;  /* 0x0000013000017945 */ /* 0x000fe20003800200 */
[----:B------:R-:W-:Y:S02]  /*3140*/  IMAD R25, R12, 0x8, R9 ;  /* 0x000000080c197824 */ /* 0x000fe400078e0209 */
        /* <DEDUP_REMOVED lines=17> */
.L_x_129:
[----:B------:R-:W-:Y:S05]  /*3260*/  BSYNC.RECONVERGENT B1 ;  /* 0x0000000000017941 */ /* 0x000fea0003800200 */
.L_x_128:
[C---:B------:R-:W-:Y:S01]  /*3270*/  LEA R13, R12.reuse, R2, 0x3 ;  /* 0x000000020c0d7211 */ /* 0x040fe200078e18ff */
        /* <DEDUP_REMOVED lines=28> */
.L_x_131:
[----:B------:R-:W-:Y:S05]  /*3440*/  BSYNC.RECONVERGENT B1 ;  /* 0x0000000000017941 */ /* 0x000fea0003800200 */
.L_x_130:
[----:B------:R-:W-:Y:S01]  /*3450*/  LDS.64 R6, [R24+0x8] ;  /* 0x0000080018067984 */ /* 0x000fe20000000a00 */
[----:B------:R-:W-:Y:S03]  /*3460*/  BSSY.RECONVERGENT B1, `(.L_x_132) ;  /* 0x0000019000017945 */ /* 0x000fe60003800200 */
[----:B------:R-:W0:Y:S02]  /*3470*/  LDS.64 R14, [R13] ;  /* 0x000000000d0e7984 */ /* 0x000e240000000a00 */
[----:B0-----:R-:W-:-:S07]  /*3480*/  DFMA R14, R14, -R30, R6 ;  /* 0x8000001e0e0e722b */ /* 0x001fce0000000006 */
[----:B------:R-:W-:Y:S04]  /*3490*/  STS.64 [R24+0x8], R14 ;  /* 0x0000080e18007388 */ /* 0x000fe80000000a00 */
[----:B------:R-:W0:Y:S02]  /*34a0*/  LDS.64 R6, [R11+0x8] ;  /* 0x000008000b067984 */ /* 0x000e240000000a00 */
[----:B0-----:R-:W-:Y:S01]  /*34b0*/  DFMA R32, R32, -R30, R6 ;  /* 0x8000001e2020722b */ /* 0x001fe20000000006 */
[----:B------:R-:W-:-:S06]  /*34c0*/  MOV R6, 0x1 ;  /* 0x0000000100067802 */ /* 0x000fcc0000000f00 */
        /* <DEDUP_REMOVED lines=18> */
.L_x_133:
[----:B------:R-:W-:Y:S05]  /*35f0*/  BSYNC.RECONVERGENT B1 ;  /* 0x0000000000017941 */ /* 0x000fea0003800200 */
.L_x_132:
        /* <DEDUP_REMOVED lines=26> */
.L_x_135:
[----:B------:R-:W-:Y:S05]  /*37a0*/  BSYNC.RECONVERGENT B1 ;  /* 0x0000000000017941 */ /* 0x000fea0003800200 */
.L_x_134:
[----:B------:R-:W-:Y:S01]  /*37b0*/  LDS.64 R14, [R13+0x10] ;  /* 0x000010000d0e7984 */ /* 0x000fe20000000a00 */
[----:B------:R-:W-:-:S03]  /*37c0*/  VIADD R12, R12, 0x4 ;  /* 0x000000040c0c7836 */ /* 0x000fc60000000000 */
[----:B------:R-:W0:Y:S02]  /*37d0*/  LDS.64 R6, [R24+0x18] ;  /* 0x0000180018067984 */ /* 0x000e240000000a00 */
[----:B0-----:R-:W-:-:S07]  /*37e0*/  DFMA R6, R14, -R30, R6 ;  /* 0x8000001e0e06722b */ /* 0x001fce0000000006 */
[----:B------:R-:W-:Y:S04]  /*37f0*/  STS.64 [R24+0x18], R6 ;  /* 0x0000180618007388 */ /* 0x000fe80000000a00 */
[----:B------:R-:W0:Y:S02]  /*3800*/  LDS.64 R14, [R11+0x18] ;  /* 0x000018000b0e7984 */ /* 0x000e240000000a00 */
[----:B0-----:R-:W-:-:S07]  /*3810*/  DFMA R14, R32, -R30, R14 ;  /* 0x8000001e200e722b */ /* 0x001fce000000000e */
[----:B------:R0:W-:Y:S04]  /*3820*/  STS.64 [R11+0x18], R14 ;  /* 0x0000180e0b007388 */ /* 0x0001e80000000a00 */
.L_x_127:
[----:B------:R-:W-:-:S13]  /*3830*/  ISETP.NE.AND P0, PT, R26, RZ, PT ;  /* 0x000000ff1a00720c */ /* 0x000fda0003f05270 */
[----:B------:R-:W-:Y:S05]  /*3840*/  @!P0 BRA `(.L_x_108) ;  /* 0x0000000400848947 */ /* 0x000fea0003800000 */
[----:B------:R-:W-:-:S13]  /*3850*/  ISETP.NE.AND P0, PT, R26, 0x1, PT ;  /* 0x000000011a00780c */ /* 0x000fda0003f05270 */
[----:B------:R-:W-:Y:S05]  /*3860*/  @!P0 BRA `(.L_x_136) ;  /* 0x0000000000f08947 */ /* 0x000fea0003800000 */
[C---:B0-----:R-:W-:Y:S01]  /*3870*/  LEA R11, R12.reuse, R3, 0x3 ;  /* 0x000000030c0b7211 */ /* 0x041fe200078e18ff */
        /* <DEDUP_REMOVED lines=20> */
.L_x_138:
[----:B------:R-:W-:Y:S05]  /*39c0*/  BSYNC.RECONVERGENT B1 ;  /* 0x0000000000017941 */ /* 0x000fea0003800200 */
.L_x_137:
        /* <DEDUP_REMOVED lines=29> */
.L_x_140:
[----:B------:R-:W-:Y:S05]  /*3ba0*/  BSYNC.RECONVERGENT B1 ;  /* 0x0000000000017941 */ /* 0x000fea0003800200 */
.L_x_139:
        /* <DEDUP_REMOVED lines=8> */
.L_x_136:
[----:B------:R-:W-:-:S04]  /*3c30*/  LOP3.LUT R10, R10, 0x1, RZ, 0xc0, !PT ;  /* 0x000000010a0a7812 */ /* 0x000fc800078ec0ff */
[----:B------:R-:W-:-:S13]  /*3c40*/  ISETP.NE.U32.AND P0, PT, R10, 0x1, PT ;  /* 0x000000010a00780c */ /* 0x000fda0003f05070 */
[----:B------:R-:W-:Y:S05]  /*3c50*/  @P0 BRA `(.L_x_108) ;  /* 0x0000000000800947 */ /* 0x000fea0003800000 */
[C---:B------:R-:W-:Y:S01]  /*3c60*/  IMAD R10, R12.reuse, 0x8, R3 ;  /* 0x000000080c0a7824 */ /* 0x040fe200078e0203 */
[----:B------:R-:W-:Y:S01]  /*3c70*/  MOV R6, 0x1 ;  /* 0x0000000100067802 */ /* 0x000fe20000000f00 */
[----:B------:R-:W-:Y:S01]  /*3c80*/  IMAD R20, R12, 0x8, R9 ;  /* 0x000000080c147824 */ /* 0x000fe200078e0209 */
        /* <DEDUP_REMOVED lines=17> */
[----:B01----:R-:W-:Y:S05]  /*3da0*/  CALL.REL.NOINC `($__internal_1_$__cuda_sm20_div_rn_f64_full) ;  /* 0x0000002000787944 */ /* 0x003fea0003c00000 */
.L_x_142:
[----:B------:R-:W-:Y:S05]  /*3db0*/  BSYNC.RECONVERGENT B1 ;  /* 0x0000000000017941 */ /* 0x000fea0003800200 */
.L_x_141:
[C---:B0-----:R-:W-:Y:S01]  /*3dc0*/  IMAD R11, R12.reuse, 0x8, R2 ;  /* 0x000000080c0b7824 */ /* 0x041fe200078e0202 */
        /* <DEDUP_REMOVED lines=9> */
.L_x_108:
[----:B0-2---:R-:W0:Y:S01]  /*3e60*/  LDS.64 R18, [R2+-0x8] ;  /* 0xfffff80002127984 */ /* 0x005e220000000a00 */
[----:B-1-3--:R-:W4:Y:S01]  /*3e70*/  LDC R13, c[0x0][0x398] ;  /* 0x0000e600ff0d7b82 */ /* 0x00af220000000800 */
[----:B------:R-:W-:Y:S01]  /*3e80*/  IMAD.MOV.U32 R6, RZ, RZ, 0x1 ;  /* 0x00000001ff067424 */ /* 0x000fe200078e00ff */
[----:B------:R-:W-:Y:S01]  /*3e90*/  BSSY.RECONVERGENT B1, `(.L_x_143) ;  /* 0x0000013000017945 */ /* 0x000fe20003800200 */
[C---:B----4-:R-:W-:Y:S02]  /*3ea0*/  LEA R9, R13.reuse, R0, 0x3 ;  /* 0x000000000d097211 */ /* 0x050fe400078e18ff */
        /* <DEDUP_REMOVED lines=17> */
.L_x_144:
[----:B------:R-:W-:Y:S05]  /*3fc0*/  BSYNC.RECONVERGENT B1 ;  /* 0x0000000000017941 */ /* 0x000fea0003800200 */
.L_x_143:
[----:B------:R-:W0:Y:S02]  /*3fd0*/  LDC R14, c[0x0][0x398] ;  /* 0x0000e600ff0e7b82 */ /* 0x000e240000000800 */
[C---:B0-----:R-:W-:Y:S01]  /*3fe0*/  IMAD R7, R14.reuse, 0x8, R9 ;  /* 0x000000080e077824 */ /* 0x041fe200078e0209 */
[----:B------:R-:W-:-:S04]  /*3ff0*/  IADD3 R10, PT, PT, R14, -0x1, RZ ;  /* 0xffffffff0e0a7810 */ /* 0x000fc80007ffe0ff */
[----:B------:R0:W-:Y:S01]  /*4000*/  STS.64 [R7+-0x8], R30 ;  /* 0xfffff81e07007388 */ /* 0x0001e20000000a00 */
[----:B------:R-:W-:Y:S05]  /*4010*/  @!P1 BRA `(.L_x_145) ;  /* 0x0000001800849947 */ /* 0x000fea0003800000 */
[----:B------:R-:W-:Y:S01]  /*4020*/  VIADD R12, R14, 0xfffffffe ;  /* 0xfffffffe0e0c7836 */ /* 0x000fe20000000000 */
[----:B0-----:R-:W-:Y:S01]  /*4030*/  MOV R7, R31 ;  /* 0x0000001f00077202 */ /* 0x001fe20000000f00 */
[----:B------:R-:W-:Y:S01]  /*4040*/  IMAD.MOV.U32 R6, RZ, RZ, R30 ;  /* 0x000000ffff067224 */ /* 0x000fe200078e001e */
[----:B------:R-:W-:Y:S02]  /*4050*/  LOP3.LUT R11, R10, 0x7, RZ, 0xc0, !PT ;  /* 0x000000070a0b7812 */ /* 0x000fe400078ec0ff */
[----:B------:R-:W-:-:S13]  /*4060*/  ISETP.GE.U32.AND P0, PT, R12, 0x7, PT ;  /* 0x000000070c00780c */ /* 0x000fda0003f06070 */
        /* <DEDUP_REMOVED lines=9> */
[----:B------:R-:W-:Y:S01]  /*4100*/  VIADD R13, R13, 0x28 ;  /* 0x000000280d0d7836 */ /* 0x000fe20000000000 */
        /* <DEDUP_REMOVED lines=10> */
.L_x_163:
[----:B------:R-:W0:Y:S01]  /*41b0*/  LDS.64 R18, [R26+0x10] ;  /* 0x000010001a127984 */ /* 0x000e220000000a00 */
[----:B------:R-:W-:Y:S01]  /*41c0*/  IMAD.MOV.U32 R14, RZ, RZ, 0x1 ;  /* 0x00000001ff0e7424 */ /* 0x000fe200078e00ff */
        /* <DEDUP_REMOVED lines=19> */
.L_x_148:
[----:B------:R-:W-:Y:S05]  /*4300*/  BSYNC.RECONVERGENT B1 ;  /* 0x0000000000017941 */ /* 0x000fea0003800200 */
.L_x_147:
        /* <DEDUP_REMOVED lines=22> */
.L_x_150:
[----:B------:R-:W-:Y:S05]  /*4470*/  BSYNC.RECONVERGENT B1 ;  /* 0x0000000000017941 */ /* 0x000fea0003800200 */
.L_x_149:
        /* <DEDUP_REMOVED lines=22> */
.L_x_152:
[----:B------:R-:W-:Y:S05]  /*45e0*/  BSYNC.RECONVERGENT B1 ;  /* 0x0000000000017941 */ /* 0x000fea0003800200 */
.L_x_151:
        /* <DEDUP_REMOVED lines=22> */
.L_x_154:
[----:B------:R-:W-:Y:S05]  /*4750*/  BSYNC.RECONVERGENT B1 ;  /* 0x0000000000017941 */ /* 0x000fea0003800200 */
.L_x_153:
        /* <DEDUP_REMOVED lines=22> */
.L_x_156:
[----:B------:R-:W-:Y:S05]  /*48c0*/  BSYNC.RECONVERGENT B1 ;  /* 0x0000000000017941 */ /* 0x000fea0003800200 */
.L_x_155:
        /* <DEDUP_REMOVED lines=22> */
.L_x_158:
[----:B------:R-:W-:Y:S05]  /*4a30*/  BSYNC.RECONVERGENT B1 ;  /* 0x0000000000017941 */ /* 0x000fea0003800200 */
.L_x_157:
        /* <DEDUP_REMOVED lines=22> */
.L_x_160:
[----:B------:R-:W-:Y:S05]  /*4ba0*/  BSYNC.RECONVERGENT B1 ;  /* 0x0000000000017941 */ /* 0x000fea0003800200 */
.L_x_159:
        /* <DEDUP_REMOVED lines=22> */
.L_x_162:
[----:B------:R-:W-:Y:S05]  /*4d10*/  BSYNC.RECONVERGENT B1 ;  /* 0x0000000000017941 */ /* 0x000fea0003800200 */
.L_x_161:
[----:B------:R-:W-:Y:S01]  /*4d20*/  IADD3 R13, PT, PT, R13, 0x8, RZ ;  /* 0x000000080d0d7810 */ /* 0x000fe20007ffe0ff */
[----:B------:R0:W-:Y:S01]  /*4d30*/  STS.64 [R27+-0x28], R30 ;  /* 0xffffd81e1b007388 */ /* 0x0001e20000000a00 */
[----:B-1----:R-:W-:Y:S01]  /*4d40*/  VIADD R12, R12, 0xfffffff8 ;  /* 0xfffffff80c0c7836 */ /* 0x002fe20000000000 */
[----:B------:R-:W-:Y:S01]  /*4d50*/  IADD3 R25, PT, PT, R25, -0x40, RZ ;  /* 0xffffffc019197810 */ /* 0x000fe20007ffe0ff */
[----:B------:R-:W-:Y:S01]  /*4d60*/  VIADD R24, R24, 0xffffffc0 ;  /* 0xffffffc018187836 */ /* 0x000fe20000000000 */
[----:B------:R-:W-:Y:S01]  /*4d70*/  ISETP.NE.AND P0, PT, R13, RZ, PT ;  /* 0x000000ff0d00720c */ /* 0x000fe20003f05270 */
[----:B------:R-:W-:Y:S01]  /*4d80*/  VIADD R26, R26, 0xffffffc0 ;  /* 0xffffffc01a1a7836 */ /* 0x000fe20000000000 */
[----:B------:R-:W-:Y:S01]  /*4d90*/  MOV R7, R31 ;  /* 0x0000001f00077202 */ /* 0x000fe20000000f00 */
[----:B------:R-:W-:Y:S02]  /*4da0*/  IMAD.MOV.U32 R6, RZ, RZ, R30 ;  /* 0x000000ffff067224 */ /* 0x000fe400078e001e */
[----:B0-----:R-:W-:-:S08]  /*4db0*/  VIADD R27, R27, 0xffffffc0 ;  /* 0xffffffc01b1b7836 */ /* 0x001fd00000000000 */
[----:B------:R-:W-:Y:S05]  /*4dc0*/  @P0 BRA `(.L_x_163) ;  /* 0xfffffff000f80947 */ /* 0x000fea000383ffff */
[----:B------:R-:W-:-:S07]  /*4dd0*/  VIADD R12, R12, 0xfffffffe ;  /* 0xfffffffe0c0c7836 */ /* 0x000fce0000000000 */
.L_x_146:
[----:B------:R-:W-:-:S13]  /*4de0*/  ISETP.NE.AND P0, PT, R11, RZ, PT ;  /* 0x000000ff0b00720c */ /* 0x000fda0003f05270 */
[----:B------:R-:W-:Y:S05]  /*4df0*/  @!P0 BRA `(.L_x_145) ;  /* 0x0000000c000c8947 */ /* 0x000fea0003800000 */
[----:B------:R-:W-:Y:S02]  /*4e00*/  ISETP.GE.U32.AND P0, PT, R11, 0x4, PT ;  /* 0x000000040b00780c */ /* 0x000fe40003f06070 */
[----:B------:R-:W-:-:S11]  /*4e10*/  LOP3.LUT R11, R10, 0x3, RZ, 0xc0, !PT ;  /* 0x000000030a0b7812 */ /* 0x000fd600078ec0ff */
[----:B------:R-:W-:Y:S05]  /*4e20*/  @!P0 BRA `(.L_x_164) ;  /* 0x0000000400948947 */ /* 0x000fea0003800000 */
[C---:B------:R-:W-:Y:S01]  /*4e30*/  LEA R24, R12.reuse, R3, 0x3 ;  /* 0x000000030c187211 */ /* 0x040fe200078e18ff */
[C---:B------:R-:W-:Y:S02]  /*4e40*/  IMAD R26, R12.reuse, 0x8, R0 ;  /* 0x000000080c1a7824 */ /* 0x040fe400078e0200 */
[----:B------:R-:W-:Y:S02]  /*4e50*/  HFMA2 R20, -RZ, RZ, 0, 5.9604644775390625e-08 ;  /* 0x00000001ff147431 */ /* 0x000fe400000001ff */
[----:B------:R-:W-:Y:S01]  /*4e60*/  IMAD R25, R12, 0x8, R2 ;  /* 0x000000080c197824 */ /* 0x000fe200078e0202 */
        /* <DEDUP_REMOVED lines=19> */
[----:B------:R-:W-:Y:S01]  /*4fa0*/  MOV R6, 0x4fd0 ;  /* 0x00004fd000067802 */ /* 0x000fe20000000f00 */
[----:B------:R-:W-:-:S07]  /*4fb0*/  IMAD.MOV.U32 R21, RZ, RZ, R15 ;  /* 0x000000ffff157224 */ /* 0x000fce00078e000f */
[----:B------:R-:W-:Y:S05]  /*4fc0*/  CALL.REL.NOINC `($__internal_1_$__cuda_sm20_div_rn_f64_full) ;  /* 0x0000000c00f07944 */ /* 0x000fea0003c00000 */
.L_x_166:
[----:B------:R-:W-:Y:S05]  /*4fd0*/  BSYNC.RECONVERGENT B1 ;  /* 0x0000000000017941 */ /* 0x000fea0003800200 */
.L_x_165:
[----:B------:R-:W-:Y:S01]  /*4fe0*/  LEA R13, R12, R9, 0x3 ;  /* 0x000000090c0d7211 */ /* 0x000fe200078e18ff */
[----:B------:R-:W-:Y:S01]  /*4ff0*/  IMAD.MOV.U32 R14, RZ, RZ, 0x1 ;  /* 0x00000001ff0e7424 */ /* 0x000fe200078e00ff */
        /* <DEDUP_REMOVED lines=21> */
.L_x_168:
[----:B------:R-:W-:Y:S05]  /*5150*/  BSYNC.RECONVERGENT B1 ;  /* 0x0000000000017941 */ /* 0x000fea0003800200 */
.L_x_167:
        /* <DEDUP_REMOVED lines=23> */
[----:B------:R-:W-:Y:S05]  /*52d0*/  CALL.REL.NOINC `($__internal_1_$__cuda_sm20_div_rn_f64_full) ;  /* 0x0000000c002c7944 */ /* 0x000fea0003c00000 */
.L_x_170:
[----:B------:R-:W-:Y:S05]  /*52e0*/  BSYNC.RECONVERGENT B1 ;  /* 0x0000000000017941 */ /* 0x000fea0003800200 */
.L_x_169:
        /* <DEDUP_REMOVED lines=22> */
.L_x_172:
[----:B------:R-:W-:Y:S05]  /*5450*/  BSYNC.RECONVERGENT B1 ;  /* 0x0000000000017941 */ /* 0x000fea0003800200 */
.L_x_171:
[----:B------:R0:W-:Y:S01]  /*5460*/  STS.64 [R13+-0x18], R30 ;  /* 0xffffe81e0d007388 */ /* 0x0001e20000000a00 */
[----:B------:R-:W-:-:S07]  /*5470*/  IADD3 R12, PT, PT, R12, -0x4, RZ ;  /* 0xfffffffc0c0c7810 */ /* 0x000fce0007ffe0ff */
.L_x_164:
[----:B------:R-:W-:-:S13]  /*5480*/  ISETP.NE.AND P0, PT, R11, RZ, PT ;  /* 0x000000ff0b00720c */ /* 0x000fda0003f05270 */
[----:B------:R-:W-:Y:S05]  /*5490*/  @!P0 BRA `(.L_x_145) ;  /* 0x0000000400648947 */ /* 0x000fea0003800000 */
[----:B------:R-:W-:-:S13]  /*54a0*/  ISETP.NE.AND P0, PT, R11, 0x1, PT ;  /* 0x000000010b00780c */ /* 0x000fda0003f05270 */
[----:B------:R-:W-:Y:S05]  /*54b0*/  @!P0 BRA `(.L_x_173) ;  /* 0x0000000000d88947 */ /* 0x000fea0003800000 */
[C---:B------:R-:W-:Y:S01]  /*54c0*/  IMAD R11, R12.reuse, 0x8, R3 ;  /* 0x000000080c0b7824 */ /* 0x040fe200078e0203 */
[C---:B0-----:R-:W-:Y:S01]  /*54d0*/  LEA R13, R12.reuse, R2, 0x3 ;  /* 0x000000020c0d7211 */ /* 0x041fe200078e18ff */
[C---:B------:R-:W-:Y:S01]  /*54e0*/  IMAD R24, R12.reuse, 0x8, R0 ;  /* 0x000000080c187824 */ /* 0x040fe200078e0200 */
[----:B------:R-:W-:Y:S01]  /*54f0*/  BSSY.RECONVERGENT B1, `(.L_x_174) ;  /* 0x0000019000017945 */ /* 0x000fe20003800200 */
[----:B------:R-:W-:Y:S01]  /*5500*/  IMAD R25, R12, 0x8, R9 ;  /* 0x000000080c197824 */ /* 0x000fe200078e0209 */
[----:B------:R-:W0:Y:S01]  /*5510*/  LDS.64 R18, [R11] ;  /* 0x000000000b127984 */ /* 0x000e220000000a00 */
[----:B------:R-:W-:-:S03]  /*5520*/  IMAD.MOV.U32 R20, RZ, RZ, 0x1 ;  /* 0x00000001ff147424 */ /* 0x000fc600078e00ff */
        /* <DEDUP_REMOVED lines=21> */
.L_x_175:
[----:B------:R-:W-:Y:S05]  /*5680*/  BSYNC.RECONVERGENT B1 ;  /* 0x0000000000017941 */ /* 0x000fea0003800200 */
.L_x_174:
        /* <DEDUP_REMOVED lines=22> */
.L_x_177:
[----:B------:R-:W-:Y:S05]  /*57f0*/  BSYNC.RECONVERGENT B1 ;  /* 0x0000000000017941 */ /* 0x000fea0003800200 */
.L_x_176:
[----:B------:R1:W-:Y:S01]  /*5800*/  STS.64 [R25+-0x8], R30 ;  /* 0xfffff81e19007388 */ /* 0x0003e20000000a00 */
[----:B------:R-:W-:-:S07]  /*5810*/  IADD3 R12, PT, PT, R12, -0x2, RZ ;  /* 0xfffffffe0c0c7810 */ /* 0x000fce0007ffe0ff */
.L_x_173:
[----:B------:R-:W-:-:S04]  /*5820*/  LOP3.LUT R6, R10, 0x1, RZ, 0xc0, !PT ;  /* 0x000000010a067812 */ /* 0x000fc800078ec0ff */
[----:B------:R-:W-:-:S13]  /*5830*/  ISETP.NE.U32.AND P0, PT, R6, 0x1, PT ;  /* 0x000000010600780c */ /* 0x000fda0003f05070 */
[----:B------:R-:W-:Y:S05]  /*5840*/  @P0 BRA `(.L_x_145) ;  /* 0x0000000000780947 */ /* 0x000fea0003800000 */
[C---:B------:R-:W-:Y:S01]  /*5850*/  IMAD R18, R12.reuse, 0x8, R3 ;  /* 0x000000080c127824 */ /* 0x040fe200078e0203 */
[----:B------:R-:W-:Y:S01]  /*5860*/  BSSY.RECONVERGENT B1, `(.L_x_178) ;  /* 0x000001b000017945 */ /* 0x000fe20003800200 */
[C---:B------:R-:W-:Y:S01]  /*5870*/  IMAD R3, R12.reuse, 0x8, R0 ;  /* 0x000000080c037824 */ /* 0x040fe200078e0200 */
[C---:B------:R-:W-:Y:S01]  /*5880*/  LEA R0, R12.reuse, R2, 0x3 ;  /* 0x000000020c007211 */ /* 0x040fe200078e18ff */
[----:B------:R-:W-:Y:S02]  /*5890*/  IMAD R12, R12, 0x8, R9 ;  /* 0x000000080c0c7824 */ /* 0x000fe400078e0209 */
[----:B------:R-:W2:Y:S01]  /*58a0*/  LDS.64 R18, [R18] ;  /* 0x0000000012127984 */ /* 0x000ea20000000a00 */
[----:B------:R-:W-:-:S03]  /*58b0*/  IMAD.MOV.U32 R16, RZ, RZ, 0x1 ;  /* 0x00000001ff107424 */ /* 0x000fc600078e00ff */
        /* <DEDUP_REMOVED lines=21> */
.L_x_179:
[----:B------:R-:W-:Y:S05]  /*5a10*/  BSYNC.RECONVERGENT B1 ;  /* 0x0000000000017941 */ /* 0x000fea0003800200 */
.L_x_178:
[----:B------:R2:W-:Y:S02]  /*5a20*/  STS.64 [R12], R30 ;  /* 0x0000001e0c007388 */ /* 0x0005e40000000a00 */
.L_x_145:
[----:B------:R-:W3:Y:S02]  /*5a30*/  LDC R3, c[0x0][0x398] ;  /* 0x0000e600ff037b82 */ /* 0x000ee40000000800 */
[----:B---3--:R-:W-:-:S13]  /*5a40*/  ISETP.GE.AND P0, PT, R3, 0x1, PT ;  /* 0x000000010300780c */ /* 0x008fda0003f06270 */
[----:B------:R-:W-:Y:S05]  /*5a50*/  @!P0 EXIT ;  /* 0x000000000000894d */ /* 0x000fea0003800000 */
[----:B------:R-:W-:Y:S01]  /*5a60*/  ISETP.GE.U32.AND P0, PT, R10, 0x7, PT ;  /* 0x000000070a00780c */ /* 0x000fe20003f06070 */
[----:B------:R-:W-:Y:S01]  /*5a70*/  IMAD R4, R4, R3, RZ ;  /* 0x0000000304047224 */ /* 0x000fe200078e02ff */
[----:B------:R-:W-:Y:S01]  /*5a80*/  LOP3.LUT R8, R3, 0x7, RZ, 0xc0, !PT ;  /* 0x0000000703087812 */ /* 0x000fe200078ec0ff */
[----:B------:R-:W-:-:S03]  /*5a90*/  IMAD.MOV.U32 R0, RZ, RZ, RZ ;  /* 0x000000ffff007224 */ /* 0x000fc600078e00ff */
[----:B------:R-:W-:-:S07]  /*5aa0*/  ISETP.NE.AND P1, PT, R8, RZ, PT ;  /* 0x000000ff0800720c */ /* 0x000fce0003f25270 */
[----:B------:R-:W-:Y:S06]  /*5ab0*/  @!P0 BRA `(.L_x_180) ;  /* 0x0000000000948947 */ /* 0x000fec0003800000 */
[----:B------:R-:W3:Y:S01]  /*5ac0*/  S2UR UR7, SR_CgaCtaId ;  /* 0x00000000000779c3 */ /* 0x000ee20000008800 */
[----:B------:R-:W4:Y:S01]  /*5ad0*/  LDCU.64 UR4, c[0x0][0x380] ;  /* 0x00007000ff0477ac */ /* 0x000f220008000a00 */
[----:B------:R-:W-:Y:S01]  /*5ae0*/  MOV R2, 0x28 ;  /* 0x0000002800027802 */ /* 0x000fe20000000f00 */
[----:B------:R-:W-:Y:S01]  /*5af0*/  IMAD.MOV.U32 R27, RZ, RZ, R4 ;  /* 0x000000ffff1b7224 */ /* 0x000fe200078e0004 */
[----:B------:R-:W-:Y:S01]  /*5b00*/  LOP3.LUT R0, R3, 0x7ffffff8, RZ, 0xc0, !PT ;  /* 0x7ffffff803007812 */ /* 0x000fe200078ec0ff */
[----:B------:R-:W-:Y:S02]  /*5b10*/  UMOV UR6, 0x400 ;  /* 0x0000040000067882 */ /* 0x000fe40000000000 */
[----:B------:R-:W-:Y:S02]  /*5b20*/  IMAD R2, R5, R2, 0x20 ;  /* 0x0000002005027424 */ /* 0x000fe400078e0202 */
[----:B------:R-:W-:Y:S01]  /*5b30*/  IMAD.MOV R5, RZ, RZ, -R0 ;  /* 0x000000ffff057224 */ /* 0x000fe200078e0a00 */
[----:B----4-:R-:W-:-:S04]  /*5b40*/  UIADD3 UR4, UP0, UPT, UR4, 0x20, URZ ;  /* 0x0000002004047890 */ /* 0x010fc8000ff1e0ff */
[----:B------:R-:W-:Y:S02]  /*5b50*/  UIADD3.X UR5, UPT, UPT, URZ, UR5, URZ, UP0, !UPT ;  /* 0x00000005ff057290 */ /* 0x000fe400087fe4ff */
[----:B---3--:R-:W-:-:S06]  /*5b60*/  ULEA UR6, UR7, UR6, 0x18 ;  /* 0x0000000607067291 */ /* 0x008fcc000f8ec0ff */
[----:B------:R-:W-:-:S05]  /*5b70*/  IMAD R2, R2, R3, UR6 ;  /* 0x0000000602027e24 */ /* 0x000fca000f8e0203 */
[----:B------:R-:W-:-:S07]  /*5b80*/  IADD3 R2, PT, PT, R2, 0x20, RZ ;  /* 0x0000002002027810 */ /* 0x000fce0007ffe0ff */
.L_x_181:
[----:B---3--:R-:W3:Y:S01]  /*5b90*/  LDS.64 R10, [R2+-0x20] ;  /* 0xffffe000020a7984 */ /* 0x008ee20000000a00 */
[----:B------:R-:W-:Y:S01]  /*5ba0*/  IMAD.U32 R6, RZ, RZ, UR4 ;  /* 0x00000004ff067e24 */ /* 0x000fe2000f8e00ff */
[----:B------:R-:W-:Y:S01]  /*5bb0*/  IADD3 R5, PT, PT, R5, 0x8, RZ ;  /* 0x0000000805057810 */ /* 0x000fe20007ffe0ff */
[----:B0-----:R-:W-:Y:S01]  /*5bc0*/  IMAD.U32 R7, RZ, RZ, UR5 ;  /* 0x00000005ff077e24 */ /* 0x001fe2000f8e00ff */
[----:B--2---:R-:W0:Y:S02]  /*5bd0*/  LDS.64 R12, [R2+-0x18] ;  /* 0xffffe800020c7984 */ /* 0x004e240000000a00 */
[----:B------:R-:W-:Y:S01]  /*5be0*/  ISETP.NE.AND P0, PT, R5, RZ, PT ;  /* 0x000000ff0500720c */ /* 0x000fe20003f05270 */
[C---:B------:R-:W-:Y:S01]  /*5bf0*/  IMAD.WIDE R6, R27.reuse, 0x8, R6 ;  /* 0x000000081b067825 */ /* 0x040fe200078e0206 */
[----:B------:R-:W2:Y:S03]  /*5c00*/  LDS.64 R14, [R2+-0x10] ;  /* 0xfffff000020e7984 */ /* 0x000ea60000000a00 */
[----:B------:R-:W-:Y:S01]  /*5c10*/  VIADD R27, R27, 0x8 ;  /* 0x000000081b1b7836 */ /* 0x000fe20000000000 */
[----:B------:R-:W4:Y:S04]  /*5c20*/  LDS.64 R16, [R2+-0x8] ;  /* 0xfffff80002107984 */ /* 0x000f280000000a00 */
[----:B------:R-:W5:Y:S04]  /*5c30*/  LDS.64 R18, [R2] ;  /* 0x0000000002127984 */ /* 0x000f680000000a00 */
[----:B------:R-:W5:Y:S04]  /*5c40*/  LDS.64 R20, [R2+0x8] ;  /* 0x0000080002147984 */ /* 0x000f680000000a00 */
[----:B------:R-:W5:Y:S04]  /*5c50*/  LDS.64 R22, [R2+0x10] ;  /* 0x0000100002167984 */ /* 0x000f680000000a00 */
[----:B-1----:R1:W5:Y:S02]  /*5c60*/  LDS.64 R24, [R2+0x18] ;  /* 0x0000180002187984 */ /* 0x0023640000000a00 */
[----:B-1----:R-:W-:-:S02]  /*5c70*/  VIADD R2, R2, 0x40 ;  /* 0x0000004002027836 */ /* 0x002fc40000000000 */
[----:B---3--:R3:W-:Y:S04]  /*5c80*/  STG.E.64 desc[UR8][R6.64+-0x20], R10 ;  /* 0xffffe00a06007986 */ /* 0x0087e8000c101b08 */
[----:B0-----:R3:W-:Y:S04]  /*5c90*/  STG.E.64 desc[UR8][R6.64+-0x18], R12 ;  /* 0xffffe80c06007986 */ /* 0x0017e8000c101b08 */
[----:B--2---:R3:W-:Y:S04]  /*5ca0*/  STG.E.64 desc[UR8][R6.64+-0x10], R14 ;  /* 0xfffff00e06007986 */ /* 0x0047e8000c101b08 */
[----:B----4-:R3:W-:Y:S04]  /*5cb0*/  STG.E.64 desc[UR8][R6.64+-0x8], R16 ;  /* 0xfffff81006007986 */ /* 0x0107e8000c101b08 */
[----:B-----5:R3:W-:Y:S04]  /*5cc0*/  STG.E.64 desc[UR8][R6.64], R18 ;  /* 0x0000001206007986 */ /* 0x0207e8000c101b08 */
[----:B------:R3:W-:Y:S04]  /*5cd0*/  STG.E.64 desc[UR8][R6.64+0x8], R20 ;  /* 0x0000081406007986 */ /* 0x0007e8000c101b08 */
[----:B------:R3:W-:Y:S04]  /*5ce0*/  STG.E.64 desc[UR8][R6.64+0x10], R22 ;  /* 0x0000101606007986 */ /* 0x0007e8000c101b08 */
[----:B------:R3:W-:Y:S01]  /*5cf0*/  STG.E.64 desc[UR8][R6.64+0x18], R24 ;  /* 0x0000181806007986 */ /* 0x0007e2000c101b08 */
[----:B------:R-:W-:Y:S05]  /*5d00*/  @P0 BRA `(.L_x_181) ;  /* 0xfffffffc00a00947 */ /* 0x000fea000383ffff */
.L_x_180:
[----:B------:R-:W-:Y:S05]  /*5d10*/  @!P1 EXIT ;  /* 0x000000000000994d */ /* 0x000fea0003800000 */
[----:B------:R-:W-:Y:S02]  /*5d20*/  ISETP.GE.U32.AND P0, PT, R8, 0x4, PT ;  /* 0x000000040800780c */ /* 0x000fe40003f06070 */
[----:B---3--:R-:W-:-:S04]  /*5d30*/  LOP3.LUT R18, R3, 0x3, RZ, 0xc0, !PT ;  /* 0x0000000303127812 */ /* 0x008fc800078ec0ff */
[----:B------:R-:W-:-:S07]  /*5d40*/  ISETP.NE.AND P1, PT, R18, RZ, PT ;  /* 0x000000ff1200720c */ /* 0x000fce0003f25270 */
[----:B------:R-:W-:Y:S06]  /*5d50*/  @!P0 BRA `(.L_x_182) ;  /* 0x0000000000348947 */ /* 0x000fec0003800000 */
[----:B------:R-:W-:Y:S01]  /*5d60*/  LEA R2, R0, R9, 0x3 ;  /* 0x0000000900027211 */ /* 0x000fe200078e18ff */
[----:B------:R-:W3:Y:S01]  /*5d70*/  LDC.64 R10, c[0x0][0x380] ;  /* 0x0000e000ff0a7b82 */ /* 0x000ee20000000a00 */
[----:B------:R-:W-:Y:S02]  /*5d80*/  IMAD.IADD R5, R4, 0x1, R0 ;  /* 0x0000000104057824 */ /* 0x000fe400078e0200 */
[----:B------:R-:W-:Y:S01]  /*5d90*/  VIADD R0, R0, 0x4 ;  /* 0x0000000400007836 */ /* 0x000fe20000000000 */
[----:B0-----:R-:W0:Y:S04]  /*5da0*/  LDS.64 R6, [R2] ;  /* 0x0000000002067984 */ /* 0x001e280000000a00 */
[----:B--2---:R-:W2:Y:S04]  /*5db0*/  LDS.64 R12, [R2+0x8] ;  /* 0x00000800020c7984 */ /* 0x004ea80000000a00 */
[----:B------:R-:W4:Y:S04]  /*5dc0*/  LDS.64 R14, [R2+0x10] ;  /* 0x00001000020e7984 */ /* 0x000f280000000a00 */
[----:B------:R-:W5:Y:S01]  /*5dd0*/  LDS.64 R16, [R2+0x18] ;  /* 0x0000180002107984 */ /* 0x000f620000000a00 */
[----:B---3--:R-:W-:-:S05]  /*5de0*/  IMAD.WIDE R10, R5, 0x8, R10 ;  /* 0x00000008050a7825 */ /* 0x008fca00078e020a */
[----:B0-----:R3:W-:Y:S04]  /*5df0*/  STG.E.64 desc[UR8][R10.64], R6 ;  /* 0x000000060a007986 */ /* 0x0017e8000c101b08 */
[----:B--2---:R3:W-:Y:S04]  /*5e00*/  STG.E.64 desc[UR8][R10.64+0x8], R12 ;  /* 0x0000080c0a007986 */ /* 0x0047e8000c101b08 */
[----:B----4-:R3:W-:Y:S04]  /*5e10*/  STG.E.64 desc[UR8][R10.64+0x10], R14 ;  /* 0x0000100e0a007986 */ /* 0x0107e8000c101b08 */
[----:B-----5:R3:W-:Y:S02]  /*5e20*/  STG.E.64 desc[UR8][R10.64+0x18], R16 ;  /* 0x000018100a007986 */ /* 0x0207e4000c101b08 */
.L_x_182:
[----:B------:R-:W-:Y:S05]  /*5e30*/  @!P1 EXIT ;  /* 0x000000000000994d */ /* 0x000fea0003800000 */
[----:B------:R-:W-:Y:S02]  /*5e40*/  ISETP.NE.AND P0, PT, R18, 0x1, PT ;  /* 0x000000011200780c */ /* 0x000fe40003f05270 */
[----:B------:R-:W-:-:S04]  /*5e50*/  LOP3.LUT R3, R3, 0x1, RZ, 0xc0, !PT ;  /* 0x0000000103037812 */ /* 0x000fc800078ec0ff */
[----:B------:R-:W-:-:S07]  /*5e60*/  ISETP.NE.U32.AND P1, PT, R3, 0x1, PT ;  /* 0x000000010300780c */ /* 0x000fce0003f25070 */
[----:B------:R-:W-:Y:S06]  /*5e70*/  @!P0 BRA `(.L_x_183) ;  /* 0x0000000000248947 */ /* 0x000fec0003800000 */
[----:B------:R-:W-:Y:S01]  /*5e80*/  LEA R8, R0, R9, 0x3 ;  /* 0x0000000900087211 */ /* 0x000fe200078e18ff */
[----:B0--3--:R-:W0:Y:S01]  /*5e90*/  LDC.64 R6, c[0x0][0x380] ;  /* 0x0000e000ff067b82 */ /* 0x009e220000000a00 */
[----:B------:R-:W-:Y:S02]  /*5ea0*/  IMAD.IADD R5, R4, 0x1, R0 ;  /* 0x0000000104057824 */ /* 0x000fe400078e0200 */
[----:B------:R-:W-:Y:S01]  /*5eb0*/  VIADD R0, R0, 0x2 ;  /* 0x0000000200007836 */ /* 0x000fe20000000000 */
[----:B------:R-:W3:Y:S04]  /*5ec0*/  LDS.64 R2, [R8] ;  /* 0x0000000008027984 */ /* 0x000ee80000000a00 */
[----:B------:R-:W4:Y:S01]  /*5ed0*/  LDS.64 R10, [R8+0x8] ;  /* 0x00000800080a7984 */ /* 0x000f220000000a00 */
[----:B0-----:R-:W-:-:S05]  /*5ee0*/  IMAD.WIDE R6, R5, 0x8, R6 ;  /* 0x0000000805067825 */ /* 0x001fca00078e0206 */
[----:B---3--:R0:W-:Y:S04]  /*5ef0*/  STG.E.64 desc[UR8][R6.64], R2 ;  /* 0x0000000206007986 */ /* 0x0081e8000c101b08 */
[----:B----4-:R0:W-:Y:S02]  /*5f00*/  STG.E.64 desc[UR8][R6.64+0x8], R10 ;  /* 0x0000080a06007986 */ /* 0x0101e4000c101b08 */
.L_x_183:
[----:B------:R-:W-:Y:S05]  /*5f10*/  @P1 EXIT ;  /* 0x000000000000194d */ /* 0x000fea0003800000 */
[----:B0-----:R-:W-:Y:S01]  /*5f20*/  LEA R2, R0, R9, 0x3 ;  /* 0x0000000900027211 */ /* 0x001fe200078e18ff */
[----:B---3--:R-:W0:Y:S01]  /*5f30*/  LDC.64 R6, c[0x0][0x380] ;  /* 0x0000e000ff067b82 */ /* 0x008e220000000a00 */
[----:B------:R-:W-:-:S04]  /*5f40*/  IMAD.IADD R5, R4, 0x1, R0 ;  /* 0x0000000104057824 */ /* 0x000fc800078e0200 */
[----:B------:R-:W3:Y:S01]  /*5f50*/  LDS.64 R2, [R2] ;  /* 0x0000000002027984 */ /* 0x000ee20000000a00 */
[----:B0-----:R-:W-:-:S05]  /*5f60*/  IMAD.WIDE R4, R5, 0x8, R6 ;  /* 0x0000000805047825 */ /* 0x001fca00078e0206 */
[----:B---3--:R-:W-:Y:S01]  /*5f70*/  STG.E.64 desc[UR8][R4.64], R2 ;  /* 0x0000000204007986 */ /* 0x008fe2000c101b08 */
[----:B------:R-:W-:Y:S05]  /*5f80*/  EXIT ;  /* 0x000000000000794d */ /* 0x000fea0003800000 */
        .weak           $__internal_1_$__cuda_sm20_div_rn_f64_full
        .type           $__internal_1_$__cuda_sm20_div_rn_f64_full,@function
        .size           $__internal_1_$__cuda_sm20_div_rn_f64_full,(.L_x_191 - $__internal_1_$__cuda_sm20_div_rn_f64_full)
$__internal_1_$__cuda_sm20_div_rn_f64_full:
[C---:B------:R-:W-:Y:S01]  /*5f90*/  FSETP.GEU.AND P0, PT, |R19|.reuse, 1.469367938527859385e-39, PT ;  /* 0x001000001300780b */ /* 0x040fe20003f0e200 */
[----:B------:R-:W-:Y:S01]  /*5fa0*/  IMAD.MOV.U32 R29, RZ, RZ, 0x1ca00000 ;  /* 0x1ca00000ff1d7424 */ /* 0x000fe200078e00ff */
[----:B------:R-:W-:Y:S01]  /*5fb0*/  LOP3.LUT R16, R19, 0x800fffff, RZ, 0xc0, !PT ;  /* 0x800fffff13107812 */ /* 0x000fe200078ec0ff */
[----:B------:R-:W-:Y:S01]  /*5fc0*/  IMAD.MOV.U32 R15, RZ, RZ, 0x1ca00000 ;  /* 0x1ca00000ff0f7424 */ /* 0x000fe200078e00ff */
[----:B------:R-:W-:Y:S01]  /*5fd0*/  MOV R30, 0x1 ;  /* 0x00000001001e7802 */ /* 0x000fe20000000f00 */
[----:B------:R-:W-:Y:S01]  /*5fe0*/  BSSY.RECONVERGENT B0, `(.L_x_184) ;  /* 0x0000054000007945 */ /* 0x000fe20003800200 */
[----:B------:R-:W-:Y:S01]  /*5ff0*/  LOP3.LUT R17, R16, 0x3ff00000, RZ, 0xfc, !PT ;  /* 0x3ff0000010117812 */ /* 0x000fe200078efcff */
[----:B------:R-:W-:Y:S01]  /*6000*/  IMAD.MOV.U32 R16, RZ, RZ, R18 ;  /* 0x000000ffff107224 */ /* 0x000fe200078e0012 */
[C---:B------:R-:W-:Y:S02]  /*6010*/  FSETP.GEU.AND P3, PT, |R21|.reuse, 1.469367938527859385e-39, PT ;  /* 0x001000001500780b */ /* 0x040fe40003f6e200 */
[----:B------:R-:W-:-:S02]  /*6020*/  LOP3.LUT R7, R21, 0x7ff00000, RZ, 0xc0, !PT ;  /* 0x7ff0000015077812 */ /* 0x000fc400078ec0ff */
[----:B------:R-:W-:Y:S01]  /*6030*/  LOP3.LUT R8, R19, 0x7ff00000, RZ, 0xc0, !PT ;  /* 0x7ff0000013087812 */ /* 0x000fe200078ec0ff */
[----:B------:R-:W-:-:S03]  /*6040*/  @!P0 DMUL R16, R18, 8.98846567431157953865e+307 ;  /* 0x7fe0000012108828 */ /* 0x000fc60000000000 */
[----:B------:R-:W-:-:S03]  /*6050*/  ISETP.GE.U32.AND P2, PT, R7, R8, PT ;  /* 0x000000080700720c */ /* 0x000fc60003f46070 */
[----:B------:R-:W0:Y:S01]  /*6060*/  MUFU.RCP64H R31, R17 ;  /* 0x00000011001f7308 */ /* 0x000e220000001800 */
[----:B------:R-:W-:Y:S01]  /*6070*/  SEL R15, R15, 0x63400000, !P2 ;  /* 0x634000000f0f7807 */ /* 0x000fe20005000000 */
[----:B------:R-:W-:Y:S01]  /*6080*/  @!P3 IMAD.MOV.U32 R28, RZ, RZ, RZ ;  /* 0x000000ffff1cb224 */ /* 0x000fe200078e00ff */
[----:B------:R-:W-:Y:S02]  /*6090*/  @!P3 LOP3.LUT R14, R19, 0x7ff00000, RZ, 0xc0, !PT ;  /* 0x7ff00000130eb812 */ /* 0x000fe400078ec0ff */
[----:B------:R-:W-:Y:S02]  /*60a0*/  LOP3.LUT R15, R15, 0x800fffff, R21, 0xf8, !PT ;  /* 0x800fffff0f0f7812 */ /* 0x000fe400078ef815 */
[----:B------:R-:W-:Y:S02]  /*60b0*/  @!P3 ISETP.GE.U32.AND P4, PT, R7, R14, PT ;  /* 0x0000000e0700b20c */ /* 0x000fe40003f86070 */
[----:B------:R-:W-:Y:S02]  /*60c0*/  @!P0 LOP3.LUT R8, R17, 0x7ff00000, RZ, 0xc0, !PT ;  /* 0x7ff0000011088812 */ /* 0x000fe400078ec0ff */
[----:B------:R-:W-:-:S04]  /*60d0*/  @!P3 SEL R29, R29, 0x63400000, !P4 ;  /* 0x634000001d1db807 */ /* 0x000fc80006000000 */
[----:B------:R-:W-:Y:S01]  /*60e0*/  @!P3 LOP3.LUT R14, R29, 0x80000000, R21, 0xf8, !PT ;  /* 0x800000001d0eb812 */ /* 0x000fe200078ef815 */
[----:B0-----:R-:W-:-:S03]  /*60f0*/  DFMA R22, R30, -R16, 1 ;  /* 0x3ff000001e16742b */ /* 0x001fc60000000810 */
[----:B------:R-:W-:Y:S02]  /*6100*/  @!P3 LOP3.LUT R29, R14, 0x100000, RZ, 0xfc, !PT ;  /* 0x001000000e1db812 */ /* 0x000fe400078efcff */
[----:B------:R-:W-:-:S03]  /*6110*/  MOV R14, R20 ;  /* 0x00000014000e7202 */ /* 0x000fc60000000f00 */
[----:B------:R-:W-:-:S03]  /*6120*/  DFMA R22, R22, R22, R22 ;  /* 0x000000161616722b */ /* 0x000fc60000000016 */
[----:B------:R-:W-:-:S05]  /*6130*/  @!P3 DFMA R14, R14, 2, -R28 ;  /* 0x400000000e0eb82b */ /* 0x000fca000000081c */
        /* <DEDUP_REMOVED lines=14> */
[----:B------:R-:W-:Y:S02]  /*6220*/  IMAD.MOV.U32 R20, RZ, RZ, 0x1ca00000 ;  /* 0x1ca00000ff147424 */ /* 0x000fe400078e00ff */
[----:B------:R-:W-:Y:S01]  /*6230*/  IMAD.MOV.U32 R28, RZ, RZ, RZ ;  /* 0x000000ffff1c7224 */ /* 0x000fe200078e00ff */
[CC--:B------:R-:W-:Y:S02]  /*6240*/  VIADDMNMX R21, R7.reuse, -R8.reuse, 0xb9600000, !PT ;  /* 0xb960000007157446 */ /* 0x0c0fe40007800908 */
[----:B------:R-:W-:Y:S02]  /*6250*/  ISETP.GE.U32.AND P0, PT, R7, R8, PT ;  /* 0x000000080700720c */ /* 0x000fe40003f06070 */
[----:B------:R-:W-:Y:S02]  /*6260*/  VIMNMX R21, PT, PT, R21, 0x46a00000, PT ;  /* 0x46a0000015157848 */ /* 0x000fe40003fe0100 */
[----:B------:R-:W-:-:S04]  /*6270*/  SEL R20, R20, 0x63400000, !P0 ;  /* 0x6340000014147807 */ /* 0x000fc80004000000 */
[----:B------:R-:W-:-:S05]  /*6280*/  IADD3 R20, PT, PT, -R20, R21, RZ ;  /* 0x0000001514147210 */ /* 0x000fca0007ffe1ff */
[----:B------:R-:W-:-:S06]  /*6290*/  VIADD R29, R20, 0x7fe00000 ;  /* 0x7fe00000141d7836 */ /* 0x000fcc0000000000 */
        /* <DEDUP_REMOVED lines=10> */
[----:B------:R-:W-:Y:S01]  /*6340*/  IADD3 R20, PT, PT, -R20, -0x43300000, RZ ;  /* 0xbcd0000014147810 */ /* 0x000fe20007ffe1ff */
[----:B------:R-:W-:-:S06]  /*6350*/  IMAD.MOV.U32 R14, RZ, RZ, RZ ;  /* 0x000000ffff0e7224 */ /* 0x000fcc00078e00ff */
[----:B------:R-:W-:Y:S02]  /*6360*/  DFMA R14, R30, -R14, R22 ;  /* 0x8000000e1e0e722b */ /* 0x000fe40000000016 */
[----:B------:R-:W-:-:S08]  /*6370*/  DMUL.RP R22, R22, R28 ;  /* 0x0000001c16167228 */ /* 0x000fd00000008000 */
[----:B------:R-:W-:Y:S02]  /*6380*/  FSETP.NEU.AND P0, PT, |R15|, R20, PT ;  /* 0x000000140f00720b */ /* 0x000fe40003f0d200 */
[----:B------:R-:W-:Y:S02]  /*6390*/  LOP3.LUT R7, R23, R18, RZ, 0x3c, !PT ;  /* 0x0000001217077212 */ /* 0x000fe400078e3cff */
[----:B------:R-:W-:Y:S02]  /*63a0*/  FSEL R30, R22, R30, !P0 ;  /* 0x0000001e161e7208 */ /* 0x000fe40004000000 */
[----:B------:R-:W-:Y:S01]  /*63b0*/  FSEL R31, R7, R31, !P0 ;  /* 0x0000001f071f7208 */ /* 0x000fe20004000000 */
[----:B------:R-:W-:Y:S06]  /*63c0*/  BRA `(.L_x_186) ;  /* 0x0000000000547947 */ /* 0x000fec0003800000 */
.L_x_185:
[----:B------:R-:W-:-:S14]  /*63d0*/  DSETP.NAN.AND P0, PT, R20, R20, PT ;  /* 0x000000141400722a */ /* 0x000fdc0003f08000 */
[----:B------:R-:W-:Y:S05]  /*63e0*/  @P0 BRA `(.L_x_187) ;  /* 0x0000000000440947 */ /* 0x000fea0003800000 */
[----:B------:R-:W-:-:S14]  /*63f0*/  DSETP.NAN.AND P0, PT, R18, R18, PT ;  /* 0x000000121200722a */ /* 0x000fdc0003f08000 */
[----:B------:R-:W-:Y:S05]  /*6400*/  @P0 BRA `(.L_x_188) ;  /* 0x0000000000300947 */ /* 0x000fea0003800000 */
[----:B------:R-:W-:Y:S01]  /*6410*/  ISETP.NE.AND P0, PT, R28, R8, PT ;  /* 0x000000081c00720c */ /* 0x000fe20003f05270 */
[----:B------:R-:W-:Y:S01]  /*6420*/  IMAD.MOV.U32 R31, RZ, RZ, -0x80000 ;  /* 0xfff80000ff1f7424 */ /* 0x000fe200078e00ff */
        /* <DEDUP_REMOVED lines=10> */
.L_x_188:
[----:B------:R-:W-:Y:S01]  /*64d0*/  LOP3.LUT R31, R19, 0x80000, RZ, 0xfc, !PT ;  /* 0x00080000131f7812 */ /* 0x000fe200078efcff */
[----:B------:R-:W-:Y:S01]  /*64e0*/  IMAD.MOV.U32 R30, RZ, RZ, R18 ;  /* 0x000000ffff1e7224 */ /* 0x000fe200078e0012 */
[----:B------:R-:W-:Y:S06]  /*64f0*/  BRA `(.L_x_186) ;  /* 0x0000000000087947 */ /* 0x000fec0003800000 */
.L_x_187:
[----:B------:R-:W-:Y:S02]  /*6500*/  LOP3.LUT R31, R21, 0x80000, RZ, 0xfc, !PT ;  /* 0x00080000151f7812 */ /* 0x000fe400078efcff */
[----:B------:R-:W-:-:S07]  /*6510*/  MOV R30, R20 ;  /* 0x00000014001e7202 */ /* 0x000fce0000000f00 */
.L_x_186:
[----:B------:R-:W-:Y:S05]  /*6520*/  BSYNC.RECONVERGENT B0 ;  /* 0x0000000000007941 */ /* 0x000fea0003800200 */
.L_x_184:
[----:B------:R-:W-:-:S04]  /*6530*/  IMAD.MOV.U32 R7, RZ, RZ, 0x0 ;  /* 0x00000000ff077424 */ /* 0x000fc800078e00ff */
[----:B------:R-:W-:Y:S05]  /*6540*/  RET.REL.NODEC R6 `(_Z5adi_xPdS_S_ii) ;  /* 0xffffff9806ac7950 */ /* 0x000fea0003c3ffff */
.L_x_189:
        /* <DEDUP_REMOVED lines=11> */
.L_x_191:


//--------------------- .nv.shared._Z5adi_yPdS_S_ii --------------------------
	.section	.nv.shared._Z5adi_yPdS_S_ii,"aw",@nobits
	.sectionflags	@""
	.align	8
.nv.shared._Z5adi_yPdS_S_ii:
	.zero		2944


//--------------------- .nv.shared.reserved.0     --------------------------
	.section	.nv.shared.reserved.0,"aw",@nobits
	.weak		__nv_reservedSMEM_offset_0_alias
	.size		__nv_reservedSMEM_offset_0_alias, 0, 64
	.other		__nv_reservedSMEM_offset_0_alias,@"STO_CUDA_RESERVED_SHARED STV_DEFAULT"
__nv_reservedSMEM_offset_0_alias:
	.zero		0
	.zero		64


//--------------------- .nv.shared._Z5adi_xPdS_S_ii --------------------------
	.section	.nv.shared._Z5adi_xPdS_S_ii,"aw",@nobits
	.sectionflags	@""
	.align	8
.nv.shared._Z5adi_xPdS_S_ii:
	.zero		1664


//--------------------- .nv.constant0._Z5adi_yPdS_S_ii --------------------------
	.section	.nv.constant0._Z5adi_yPdS_S_ii,"a",@progbits
	.sectionflags	@""
	.align	4
.nv.constant0._Z5adi_yPdS_S_ii:
	.zero		928


//--------------------- .nv.constant0._Z5adi_xPdS_S_ii --------------------------
	.section	.nv.constant0._Z5adi_xPdS_S_ii,"a",@progbits
	.sectionflags	@""
	.align	4
.nv.constant0._Z5adi_xPdS_S_ii:
	.zero		928


//--------------------- SYMBOLS --------------------------

	.type		.nv.reservedSmem.offset0,@object
	.size		.nv.reservedSmem.offset0,0x4
	.type		.nv.reservedSmem.cap,@object
	.size		.nv.reservedSmem.cap,0x4
